	.target	sm_100a

	.elftype	@"ET_EXEC"


//--------------------- .note.nv.tkinfo           --------------------------
	.section	.note.nv.tkinfo,"",@"SHT_NOTE"
	.sectionflags	@"SHF_NOTE_NV_TKINFO"
	.tkinfo
        /*0018*/ 	.word	0x00000002
        /*0030*/ 	.string	""
        /*0030*/ 	.string	"ptxas"
        /*0030*/ 	.string	"Cuda compilation tools, release 13.0, V13.0.88"
        /*0030*/ 	.string	"Build cuda_13.0.r13.0/compiler.36424714_0"
        /*0030*/ 	.string	"-arch sm_100a -m 64 "



//--------------------- .note.nv.cuinfo           --------------------------
	.section	.note.nv.cuinfo,"",@"SHT_NOTE"
	.sectionflags	@"SHF_NOTE_NV_CUINFO"
        /*0018*/ 	.short	0x0002
        /*001a*/ 	.short	0x0064
        /*001c*/ 	.short	0x0082
	.zero		2


//--------------------- .nv.info                  --------------------------
	.section	.nv.info,"",@"SHT_CUDA_INFO"
	.align	4


	//----- nvinfo : EIATTR_REGCOUNT
	.align		4
        /*0000*/ 	.byte	0x04, 0x2f
        /*0002*/ 	.short	(.L_19 - .L_18)
	.align		4
.L_18:
        /*0004*/ 	.word	index@(_ZN7cutlass13device_kernelINS_4gemm6kernel13GemmUniversalIN4cute5tupleIJiiiiEEENS1_10collective13CollectiveMmaINS1_35MainloopSm100TmaUmmaWarpSpecializedILi13ELi2ELi4ENS5_IJNS4_1CILi1EEENSA_ILi8EEESB_EEEEENS5_IJNSA_ILi64EEESF_SF_EEENS_10bfloat16_tENS5_IJlSB_lEEESH_SI_NS4_8TiledMMAINS4_8MMA_AtomIJNS4_20SM100_MMA_F16BF16_SSISH_SH_fLi64ELi64ELNS4_4UMMA5MajorE0ELSN_0ELNSM_7ScaleInE0ELSO_0EEEEEENS4_6LayoutINS5_IJSB_SB_SB_EEENS5_IJNSA_ILi0EEEST_ST_EEEEENS5_IJNS4_10UnderscoreESW_SW_EEEEENS4_23SM90_TMA_LOAD_MULTICASTENS4_14ComposedLayoutINS4_7SwizzleILi3ELi4ELi3EEENS4_18smem_ptr_flag_bitsILi16EEENSR_INS5_IJSC_SF_EEENS5_IJSF_SB_EEEEEEEvNS4_8identityENS4_13SM90_TMA_LOADES18_vS19_EENS_8epilogue10collective18CollectiveEpilogueINS1C_23Sm100TmaWarpSpecializedILi3ELi2ELi16ELb1ELb0EEEJSG_NS5_IJNSR_ISF_SB_EENSR_INSA_ILi32EEESB_EEEEESH_SI_SH_SI_NS1C_6fusion15FusionCallbacksIS1G_NS1L_17LinearCombinationISH_fSH_fLNS_15FloatRoundStyleE2EEESG_S1K_JEEENS4_5SM1004TMEM4LOAD26SM100_TMEM_LOAD_16dp256b4xES1A_NS10_INS11_ILi2ELi4ELi3EEES14_NSR_INS5_IJSC_S1I_EEENS5_IJS1I_SB_EEEEEEENS4_17SM75_U32x4_LDSM_NENS4_14SM90_TMA_STOREES1Z_NS4_17SM90_U32x4_STSM_NENS4_39AutoVectorizingCopyWithAssumedAlignmentILi128EEEEEEvvEEEEvNT_6ParamsE)
        /*0008*/ 	.word	0x00000045


	//----- nvinfo : EIATTR_FRAME_SIZE
	.align		4
.L_19:
        /*000c*/ 	.byte	0x04, 0x11
        /*000e*/ 	.short	(.L_21 - .L_20)
	.align		4
.L_20:
        /*0010*/ 	.word	index@($__internal_2_$__cuda_sm10x_tcgen05_guardrail_trap_unallocated_columns_being_dealloced)
        /*0014*/ 	.word	0x00000000


	//----- nvinfo : EIATTR_FRAME_SIZE
	.align		4
.L_21:
        /*0018*/ 	.byte	0x04, 0x11
        /*001a*/ 	.short	(.L_23 - .L_22)
	.align		4
.L_22:
        /*001c*/ 	.word	index@($__internal_1_$__cuda_sm10x_tcgen05_guardrail_trap_phase_invalid_during_alloc)
        /*0020*/ 	.word	0x00000000


	//----- nvinfo : EIATTR_FRAME_SIZE
	.align		4
.L_23:
        /*0024*/ 	.byte	0x04, 0x11
        /*0026*/ 	.short	(.L_25 - .L_24)
	.align		4
.L_24:
        /*0028*/ 	.word	index@($__internal_0_$__cuda_sm10x_tcgen05_guardrail_trap_col_being_dealloced_not_returned_by_alloc)
        /*002c*/ 	.word	0x00000000


	//----- nvinfo : EIATTR_FRAME_SIZE
	.align		4
.L_25:
        /*0030*/ 	.byte	0x04, 0x11
        /*0032*/ 	.short	(.L_27 - .L_26)
	.align		4
.L_26:
        /*0034*/ 	.word	index@(_ZN7cutlass13device_kernelINS_4gemm6kernel13GemmUniversalIN4cute5tupleIJiiiiEEENS1_10collective13CollectiveMmaINS1_35MainloopSm100TmaUmmaWarpSpecializedILi13ELi2ELi4ENS5_IJNS4_1CILi1EEENSA_ILi8EEESB_EEEEENS5_IJNSA_ILi64EEESF_SF_EEENS_10bfloat16_tENS5_IJlSB_lEEESH_SI_NS4_8TiledMMAINS4_8MMA_AtomIJNS4_20SM100_MMA_F16BF16_SSISH_SH_fLi64ELi64ELNS4_4UMMA5MajorE0ELSN_0ELNSM_7ScaleInE0ELSO_0EEEEEENS4_6LayoutINS5_IJSB_SB_SB_EEENS5_IJNSA_ILi0EEEST_ST_EEEEENS5_IJNS4_10UnderscoreESW_SW_EEEEENS4_23SM90_TMA_LOAD_MULTICASTENS4_14ComposedLayoutINS4_7SwizzleILi3ELi4ELi3EEENS4_18smem_ptr_flag_bitsILi16EEENSR_INS5_IJSC_SF_EEENS5_IJSF_SB_EEEEEEEvNS4_8identityENS4_13SM90_TMA_LOADES18_vS19_EENS_8epilogue10collective18CollectiveEpilogueINS1C_23Sm100TmaWarpSpecializedILi3ELi2ELi16ELb1ELb0EEEJSG_NS5_IJNSR_ISF_SB_EENSR_INSA_ILi32EEESB_EEEEESH_SI_SH_SI_NS1C_6fusion15FusionCallbacksIS1G_NS1L_17LinearCombinationISH_fSH_fLNS_15FloatRoundStyleE2EEESG_S1K_JEEENS4_5SM1004TMEM4LOAD26SM100_TMEM_LOAD_16dp256b4xES1A_NS10_INS11_ILi2ELi4ELi3EEES14_NSR_INS5_IJSC_S1I_EEENS5_IJS1I_SB_EEEEEEENS4_17SM75_U32x4_LDSM_NENS4_14SM90_TMA_STOREES1Z_NS4_17SM90_U32x4_STSM_NENS4_39AutoVectorizingCopyWithAssumedAlignmentILi128EEEEEEvvEEEEvNT_6ParamsE)
        /*0038*/ 	.word	0x00000000


	//----- nvinfo : EIATTR_MIN_STACK_SIZE
	.align		4
.L_27:
        /*003c*/ 	.byte	0x04, 0x12
        /*003e*/ 	.short	(.L_29 - .L_28)
	.align		4
.L_28:
        /*0040*/ 	.word	index@(_ZN7cutlass13device_kernelINS_4gemm6kernel13GemmUniversalIN4cute5tupleIJiiiiEEENS1_10collective13CollectiveMmaINS1_35MainloopSm100TmaUmmaWarpSpecializedILi13ELi2ELi4ENS5_IJNS4_1CILi1EEENSA_ILi8EEESB_EEEEENS5_IJNSA_ILi64EEESF_SF_EEENS_10bfloat16_tENS5_IJlSB_lEEESH_SI_NS4_8TiledMMAINS4_8MMA_AtomIJNS4_20SM100_MMA_F16BF16_SSISH_SH_fLi64ELi64ELNS4_4UMMA5MajorE0ELSN_0ELNSM_7ScaleInE0ELSO_0EEEEEENS4_6LayoutINS5_IJSB_SB_SB_EEENS5_IJNSA_ILi0EEEST_ST_EEEEENS5_IJNS4_10UnderscoreESW_SW_EEEEENS4_23SM90_TMA_LOAD_MULTICASTENS4_14ComposedLayoutINS4_7SwizzleILi3ELi4ELi3EEENS4_18smem_ptr_flag_bitsILi16EEENSR_INS5_IJSC_SF_EEENS5_IJSF_SB_EEEEEEEvNS4_8identityENS4_13SM90_TMA_LOADES18_vS19_EENS_8epilogue10collective18CollectiveEpilogueINS1C_23Sm100TmaWarpSpecializedILi3ELi2ELi16ELb1ELb0EEEJSG_NS5_IJNSR_ISF_SB_EENSR_INSA_ILi32EEESB_EEEEESH_SI_SH_SI_NS1C_6fusion15FusionCallbacksIS1G_NS1L_17LinearCombinationISH_fSH_fLNS_15FloatRoundStyleE2EEESG_S1K_JEEENS4_5SM1004TMEM4LOAD26SM100_TMEM_LOAD_16dp256b4xES1A_NS10_INS11_ILi2ELi4ELi3EEES14_NSR_INS5_IJSC_S1I_EEENS5_IJS1I_SB_EEEEEEENS4_17SM75_U32x4_LDSM_NENS4_14SM90_TMA_STOREES1Z_NS4_17SM90_U32x4_STSM_NENS4_39AutoVectorizingCopyWithAssumedAlignmentILi128EEEEEEvvEEEEvNT_6ParamsE)
        /*0044*/ 	.word	0x00000000
.L_29:


//--------------------- .nv.compat                --------------------------
	.section	.nv.compat,"",@"SHT_CUDA_COMPAT_INFO"
	.align	4
        /*0000*/ 	.byte	0x02, 0x09, 0x01, 0x00, 0x02, 0x02, 0x02, 0x00, 0x02, 0x05, 0x05, 0x00, 0x03, 0x07, 0x01, 0x01
        /*0010*/ 	.byte	0x02, 0x03, 0x01, 0x00, 0x02, 0x06, 0x01, 0x00, 0x04, 0x0b, 0x08, 0x00, 0x09, 0x00, 0x00, 0x00
        /*0020*/ 	.byte	0x00, 0x00, 0x00, 0x00


//--------------------- .nv.info._ZN7cutlass13device_kernelINS_4gemm6kernel13GemmUniversalIN4cute5tupleIJiiiiEEENS1_10collective13CollectiveMmaINS1_35MainloopSm100TmaUmmaWarpSpecializedILi13ELi2ELi4ENS5_IJNS4_1CILi1EEENSA_ILi8EEESB_EEEEENS5_IJNSA_ILi64EEESF_SF_EEENS_10bfloat16_tENS5_IJlSB_lEEESH_SI_NS4_8TiledMMAINS4_8MMA_AtomIJNS4_20SM100_MMA_F16BF16_SSISH_SH_fLi64ELi64ELNS4_4UMMA5MajorE0ELSN_0ELNSM_7ScaleInE0ELSO_0EEEEEENS4_6LayoutINS5_IJSB_SB_SB_EEENS5_IJNSA_ILi0EEEST_ST_EEEEENS5_IJNS4_10UnderscoreESW_SW_EEEEENS4_23SM90_TMA_LOAD_MULTICASTENS4_14ComposedLayoutINS4_7SwizzleILi3ELi4ELi3EEENS4_18smem_ptr_flag_bitsILi16EEENSR_INS5_IJSC_SF_EEENS5_IJSF_SB_EEEEEEEvNS4_8identityENS4_13SM90_TMA_LOADES18_vS19_EENS_8epilogue10collective18CollectiveEpilogueINS1C_23Sm100TmaWarpSpecializedILi3ELi2ELi16ELb1ELb0EEEJSG_NS5_IJNSR_ISF_SB_EENSR_INSA_ILi32EEESB_EEEEESH_SI_SH_SI_NS1C_6fusion15FusionCallbacksIS1G_NS1L_17LinearCombinationISH_fSH_fLNS_15FloatRoundStyleE2EEESG_S1K_JEEENS4_5SM1004TMEM4LOAD26SM100_TMEM_LOAD_16dp256b4xES1A_NS10_INS11_ILi2ELi4ELi3EEES14_NSR_INS5_IJSC_S1I_EEENS5_IJS1I_SB_EEEEEEENS4_17SM75_U32x4_LDSM_NENS4_14SM90_TMA_STOREES1Z_NS4_17SM90_U32x4_STSM_NENS4_39AutoVectorizingCopyWithAssumedAlignmentILi128EEEEEEvvEEEEvNT_6ParamsE --------------------------
	.section	.nv.info._ZN7cutlass13device_kernelINS_4gemm6kernel13GemmUniversalIN4cute5tupleIJiiiiEEENS1_10collective13CollectiveMmaINS1_35MainloopSm100TmaUmmaWarpSpecializedILi13ELi2ELi4ENS5_IJNS4_1CILi1EEENSA_ILi8EEESB_EEEEENS5_IJNSA_ILi64EEESF_SF_EEENS_10bfloat16_tENS5_IJlSB_lEEESH_SI_NS4_8TiledMMAINS4_8MMA_AtomIJNS4_20SM100_MMA_F16BF16_SSISH_SH_fLi64ELi64ELNS4_4UMMA5MajorE0ELSN_0ELNSM_7ScaleInE0ELSO_0EEEEEENS4_6LayoutINS5_IJSB_SB_SB_EEENS5_IJNSA_ILi0EEEST_ST_EEEEENS5_IJNS4_10UnderscoreESW_SW_EEEEENS4_23SM90_TMA_LOAD_MULTICASTENS4_14ComposedLayoutINS4_7SwizzleILi3ELi4ELi3EEENS4_18smem_ptr_flag_bitsILi16EEENSR_INS5_IJSC_SF_EEENS5_IJSF_SB_EEEEEEEvNS4_8identityENS4_13SM90_TMA_LOADES18_vS19_EENS_8epilogue10collective18CollectiveEpilogueINS1C_23Sm100TmaWarpSpecializedILi3ELi2ELi16ELb1ELb0EEEJSG_NS5_IJNSR_ISF_SB_EENSR_INSA_ILi32EEESB_EEEEESH_SI_SH_SI_NS1C_6fusion15FusionCallbacksIS1G_NS1L_17LinearCombinationISH_fSH_fLNS_15FloatRoundStyleE2EEESG_S1K_JEEENS4_5SM1004TMEM4LOAD26SM100_TMEM_LOAD_16dp256b4xES1A_NS10_INS11_ILi2ELi4ELi3EEES14_NSR_INS5_IJSC_S1I_EEENS5_IJS1I_SB_EEEEEEENS4_17SM75_U32x4_LDSM_NENS4_14SM90_TMA_STOREES1Z_NS4_17SM90_U32x4_STSM_NENS4_39AutoVectorizingCopyWithAssumedAlignmentILi128EEEEEEvvEEEEvNT_6ParamsE,"",@"SHT_CUDA_INFO"
	.sectionflags	@""
	.align	4


	//----- nvinfo : EIATTR_CUDA_API_VERSION
	.align		4
        /*0000*/ 	.byte	0x04, 0x37
        /*0002*/ 	.short	(.L_31 - .L_30)
.L_30:
        /*0004*/ 	.word	0x00000082


	//----- nvinfo : EIATTR_KPARAM_INFO
	.align		4
.L_31:
        /*0008*/ 	.byte	0x04, 0x17
        /*000a*/ 	.short	(.L_33 - .L_32)
.L_32:
        /*000c*/ 	.word	0x00000000
        /*0010*/ 	.short	0x0000
        /*0012*/ 	.short	0x0000
        /*0014*/ 	.byte	0x00, 0xf0, 0x01, 0x20


	//----- nvinfo : EIATTR_AT_ENTRY_FRAGMENTS
	.align		4
.L_33:
        /*0018*/ 	.byte	0x04, 0x4f
        /*001a*/ 	.short	(.L_35 - .L_34)


	//   ....[0]....
.L_34:
        /*001c*/ 	.word	0x00000006


	//----- nvinfo : EIATTR_RESERVED_SMEM_USED
	.align		4
.L_35:
        /*0020*/ 	.byte	0x01, 0x41
	.zero		2


	//----- nvinfo : EIATTR_SPARSE_MMA_MASK
	.align		4
        /*0024*/ 	.byte	0x03, 0x50
        /*0026*/ 	.short	0x0000


	//----- nvinfo : EIATTR_TCGEN05_1CTA_USED
	.align		4
        /*0028*/ 	.byte	0x01, 0x51
	.zero		2


	//----- nvinfo : EIATTR_MAXREG_COUNT
	.align		4
        /*002c*/ 	.byte	0x03, 0x1b
        /*002e*/ 	.short	0x00ff


	//----- nvinfo : EIATTR_NUM_BARRIERS
	.align		4
        /*0030*/ 	.byte	0x02, 0x4c
        /*0032*/ 	.byte	0x07
	.zero		1


	//----- nvinfo : EIATTR_EXTERNS
	.align		4
        /*0034*/ 	.byte	0x04, 0x0f
        /*0036*/ 	.short	(.L_37 - .L_36)


	//   ....[0]....
	.align		4
.L_36:
        /*0038*/ 	.word	index@(__assertfail)


	//----- nvinfo : EIATTR_MERCURY_ISA_VERSION
	.align		4
.L_37:
        /*003c*/ 	.byte	0x03, 0x5f
        /*003e*/ 	.short	0x0101


	//----- nvinfo : EIATTR_INT_WARP_WIDE_INSTR_OFFSETS
	.align		4
        /*0040*/ 	.byte	0x04, 0x31
        /*0042*/ 	.short	(.L_39 - .L_38)


	//   ....[0]....
.L_38:
        /*0044*/ 	.word	0x00004490


	//   ....[1]....
        /*0048*/ 	.word	0x000044c0


	//   ....[2]....
        /*004c*/ 	.word	0x000044e0


	//   ....[3]....
        /*0050*/ 	.word	0x000050b0


	//   ....[4]....
        /*0054*/ 	.word	0x00005130


	//   ....[5]....
        /*0058*/ 	.word	0x00005230


	//   ....[6]....
        /*005c*/ 	.word	0x00005340


	//----- nvinfo : EIATTR_COOP_GROUP_MASK_REGIDS
	.align		4
.L_39:
        /*0060*/ 	.byte	0x04, 0x29
        /*0062*/ 	.short	(.L_41 - .L_40)


	//   ....[0]....
.L_40:
        /*0064*/ 	.word	0xffffffff


	//   ....[1]....
        /*0068*/ 	.word	0xffffffff


	//   ....[2]....
        /*006c*/ 	.word	0xffffffff


	//   ....[3]....
        /*0070*/ 	.word	0xffffffff


	//   ....[4]....
        /*0074*/ 	.word	0xffffffff


	//   ....[5]....
        /*0078*/ 	.word	0xffffffff


	//   ....[6]....
        /*007c*/ 	.word	0xffffffff


	//   ....[7]....
        /*0080*/ 	.word	0xffffffff


	//   ....[8]....
        /*0084*/ 	.word	0xffffffff


	//   ....[9]....
        /*0088*/ 	.word	0xffffffff


	//   ....[10]....
        /*008c*/ 	.word	0xffffffff


	//   ....[11]....
        /*0090*/ 	.word	0xffffffff


	//   ....[12]....
        /*0094*/ 	.word	0xffffffff


	//   ....[13]....
        /*0098*/ 	.word	0xffffffff


	//----- nvinfo : EIATTR_COOP_GROUP_INSTR_OFFSETS
	.align		4
.L_41:
        /*009c*/ 	.byte	0x04, 0x28
        /*009e*/ 	.short	(.L_43 - .L_42)


	//   ....[0]....
.L_42:
        /*00a0*/ 	.word	0x00000080


	//   ....[1]....
        /*00a4*/ 	.word	0x000004f0


	//   ....[2]....
        /*00a8*/ 	.word	0x000007f0


	//   ....[3]....
        /*00ac*/ 	.word	0x00000970


	//   ....[4]....
        /*00b0*/ 	.word	0x00000a70


	//   ....[5]....
        /*00b4*/ 	.word	0x00000be0


	//   ....[6]....
        /*00b8*/ 	.word	0x00000d80


	//   ....[7]....
        /*00bc*/ 	.word	0x00000f30


	//   ....[8]....
        /*00c0*/ 	.word	0x000022b0


	//   ....[9]....
        /*00c4*/ 	.word	0x00003680


	//   ....[10]....
        /*00c8*/ 	.word	0x00003890


	//   ....[11]....
        /*00cc*/ 	.word	0x000038c0


	//   ....[12]....
        /*00d0*/ 	.word	0x00004370


	//   ....[13]....
        /*00d4*/ 	.word	0x000045a0


	//----- nvinfo : EIATTR_VRC_CTA_INIT_COUNT
	.align		4
.L_43:
        /*00d8*/ 	.byte	0x02, 0x4a
        /*00da*/ 	.byte	0x80
	.zero		1


	//----- nvinfo : EIATTR_SYSCALL_OFFSETS
	.align		4
        /*00dc*/ 	.byte	0x04, 0x46
        /*00de*/ 	.short	(.L_45 - .L_44)


	//   ....[0]....
.L_44:
        /*00e0*/ 	.word	0x00006040


	//   ....[1]....
        /*00e4*/ 	.word	0x00006130


	//   ....[2]....
        /*00e8*/ 	.word	0x00006970


	//   ....[3]....
        /*00ec*/ 	.word	0x000072c0


	//----- nvinfo : EIATTR_MBARRIER_INSTR_OFFSETS
	.align		4
.L_45:
        /*00f0*/ 	.byte	0x04, 0x39
        /*00f2*/ 	.short	(.L_47 - .L_46)


	//   ....[0]....
.L_46:
        /*00f4*/ 	.word	0x00000630
        /*00f8*/ 	.word	0x000000ff
        /*00fc*/ 	.word	0x00000000
        /*0100*/ 	.short	0x0100
        /*0102*/ 	.byte	0x04
	.zero		1


	//   ....[1]....
        /*0104*/ 	.word	0x00000640
        /*0108*/ 	.word	0x000000ff
        /*010c*/ 	.word	0x00000068
        /*0110*/ 	.short	0x0100
        /*0112*/ 	.byte	0x04
	.zero		1


	//   ....[2]....
        /*0114*/ 	.word	0x00000650
        /*0118*/ 	.word	0x000000ff
        /*011c*/ 	.word	0x00000008
        /*0120*/ 	.short	0x0100
        /*0122*/ 	.byte	0x04
	.zero		1


	//   ....[3]....
        /*0124*/ 	.word	0x00000660
        /*0128*/ 	.word	0x000000ff
        /*012c*/ 	.word	0x00000070
        /*0130*/ 	.short	0x0100
        /*0132*/ 	.byte	0x04
	.zero		1


	//   ....[4]....
        /*0134*/ 	.word	0x00000670
        /*0138*/ 	.word	0x000000ff
        /*013c*/ 	.word	0x00000010
        /*0140*/ 	.short	0x0100
        /*0142*/ 	.byte	0x04
	.zero		1


	//   ....[5]....
        /*0144*/ 	.word	0x00000680
        /*0148*/ 	.word	0x000000ff
        /*014c*/ 	.word	0x00000078
        /*0150*/ 	.short	0x0100
        /*0152*/ 	.byte	0x04
	.zero		1


	//   ....[6]....
        /*0154*/ 	.word	0x00000690
        /*0158*/ 	.word	0x000000ff
        /*015c*/ 	.word	0x00000018
        /*0160*/ 	.short	0x0100
        /*0162*/ 	.byte	0x04
	.zero		1


	//   ....[7]....
        /*0164*/ 	.word	0x000006a0
        /*0168*/ 	.word	0x000000ff
        /*016c*/ 	.word	0x00000080
        /*0170*/ 	.short	0x0100
        /*0172*/ 	.byte	0x04
	.zero		1


	//   ....[8]....
        /*0174*/ 	.word	0x000006b0
        /*0178*/ 	.word	0x000000ff
        /*017c*/ 	.word	0x00000020
        /*0180*/ 	.short	0x0100
        /*0182*/ 	.byte	0x04
	.zero		1


	//   ....[9]....
        /*0184*/ 	.word	0x000006c0
        /*0188*/ 	.word	0x000000ff
        /*018c*/ 	.word	0x00000088
        /*0190*/ 	.short	0x0100
        /*0192*/ 	.byte	0x04
	.zero		1


	//   ....[10]....
        /*0194*/ 	.word	0x000006d0
        /*0198*/ 	.word	0x000000ff
        /*019c*/ 	.word	0x00000028
        /*01a0*/ 	.short	0x0100
        /*01a2*/ 	.byte	0x04
	.zero		1


	//   ....[11]....
        /*01a4*/ 	.word	0x000006e0
        /*01a8*/ 	.word	0x000000ff
        /*01ac*/ 	.word	0x00000090
        /*01b0*/ 	.short	0x0100
        /*01b2*/ 	.byte	0x04
	.zero		1


	//   ....[12]....
        /*01b4*/ 	.word	0x000006f0
        /*01b8*/ 	.word	0x000000ff
        /*01bc*/ 	.word	0x00000030
        /*01c0*/ 	.short	0x0100
        /*01c2*/ 	.byte	0x04
	.zero		1


	//   ....[13]....
        /*01c4*/ 	.word	0x00000700
        /*01c8*/ 	.word	0x000000ff
        /*01cc*/ 	.word	0x00000098
        /*01d0*/ 	.short	0x0100
        /*01d2*/ 	.byte	0x04
	.zero		1


	//   ....[14]....
        /*01d4*/ 	.word	0x00000710
        /*01d8*/ 	.word	0x000000ff
        /*01dc*/ 	.word	0x00000038
        /*01e0*/ 	.short	0x0100
        /*01e2*/ 	.byte	0x04
	.zero		1


	//   ....[15]....
        /*01e4*/ 	.word	0x00000720
        /*01e8*/ 	.word	0x000000ff
        /*01ec*/ 	.word	0x000000a0
        /*01f0*/ 	.short	0x0100
        /*01f2*/ 	.byte	0x04
	.zero		1


	//   ....[16]....
        /*01f4*/ 	.word	0x00000730
        /*01f8*/ 	.word	0x000000ff
        /*01fc*/ 	.word	0x00000040
        /*0200*/ 	.short	0x0100
        /*0202*/ 	.byte	0x04
	.zero		1


	//   ....[17]....
        /*0204*/ 	.word	0x00000740
        /*0208*/ 	.word	0x000000ff
        /*020c*/ 	.word	0x000000a8
        /*0210*/ 	.short	0x0100
        /*0212*/ 	.byte	0x04
	.zero		1


	//   ....[18]....
        /*0214*/ 	.word	0x00000750
        /*0218*/ 	.word	0x000000ff
        /*021c*/ 	.word	0x00000048
        /*0220*/ 	.short	0x0100
        /*0222*/ 	.byte	0x04
	.zero		1


	//   ....[19]....
        /*0224*/ 	.word	0x00000760
        /*0228*/ 	.word	0x000000ff
        /*022c*/ 	.word	0x000000b0
        /*0230*/ 	.short	0x0100
        /*0232*/ 	.byte	0x04
	.zero		1


	//   ....[20]....
        /*0234*/ 	.word	0x00000770
        /*0238*/ 	.word	0x000000ff
        /*023c*/ 	.word	0x00000050
        /*0240*/ 	.short	0x0100
        /*0242*/ 	.byte	0x04
	.zero		1


	//   ....[21]....
        /*0244*/ 	.word	0x00000780
        /*0248*/ 	.word	0x000000ff
        /*024c*/ 	.word	0x000000b8
        /*0250*/ 	.short	0x0100
        /*0252*/ 	.byte	0x04
	.zero		1


	//   ....[22]....
        /*0254*/ 	.word	0x00000790
        /*0258*/ 	.word	0x000000ff
        /*025c*/ 	.word	0x00000058
        /*0260*/ 	.short	0x0100
        /*0262*/ 	.byte	0x04
	.zero		1


	//   ....[23]....
        /*0264*/ 	.word	0x000007a0
        /*0268*/ 	.word	0x000000ff
        /*026c*/ 	.word	0x000000c0
        /*0270*/ 	.short	0x0100
        /*0272*/ 	.byte	0x04
	.zero		1


	//   ....[24]....
        /*0274*/ 	.word	0x000007b0
        /*0278*/ 	.word	0x000000ff
        /*027c*/ 	.word	0x00000060
        /*0280*/ 	.short	0x0100
        /*0282*/ 	.byte	0x04
	.zero		1


	//   ....[25]....
        /*0284*/ 	.word	0x000007c0
        /*0288*/ 	.word	0x000000ff
        /*028c*/ 	.word	0x000000c8
        /*0290*/ 	.short	0x0100
        /*0292*/ 	.byte	0x04
	.zero		1


	//   ....[26]....
        /*0294*/ 	.word	0x00000900
        /*0298*/ 	.word	0x000000ff
        /*029c*/ 	.word	0x000000d0
        /*02a0*/ 	.short	0x0100
        /*02a2*/ 	.byte	0x04
	.zero		1


	//   ....[27]....
        /*02a4*/ 	.word	0x00000910
        /*02a8*/ 	.word	0x000000ff
        /*02ac*/ 	.word	0x000000e8
        /*02b0*/ 	.short	0x0100
        /*02b2*/ 	.byte	0x04
	.zero		1


	//   ....[28]....
        /*02b4*/ 	.word	0x00000920
        /*02b8*/ 	.word	0x000000ff
        /*02bc*/ 	.word	0x000000d8
        /*02c0*/ 	.short	0x0100
        /*02c2*/ 	.byte	0x04
	.zero		1


	//   ....[29]....
        /*02c4*/ 	.word	0x00000930
        /*02c8*/ 	.word	0x000000ff
        /*02cc*/ 	.word	0x000000f0
        /*02d0*/ 	.short	0x0100
        /*02d2*/ 	.byte	0x04
	.zero		1


	//   ....[30]....
        /*02d4*/ 	.word	0x00000940
        /*02d8*/ 	.word	0x000000ff
        /*02dc*/ 	.word	0x000000e0
        /*02e0*/ 	.short	0x0100
        /*02e2*/ 	.byte	0x04
	.zero		1


	//   ....[31]....
        /*02e4*/ 	.word	0x00000950
        /*02e8*/ 	.word	0x000000ff
        /*02ec*/ 	.word	0x000000f8
        /*02f0*/ 	.short	0x0100
        /*02f2*/ 	.byte	0x04
	.zero		1


	//   ....[32]....
        /*02f4*/ 	.word	0x00000a40
        /*02f8*/ 	.word	0x000000ff
        /*02fc*/ 	.word	0x00000100
        /*0300*/ 	.short	0x0100
        /*0302*/ 	.byte	0x06
	.zero		1


	//   ....[33]....
        /*0304*/ 	.word	0x00000a50
        /*0308*/ 	.word	0x000000ff
        /*030c*/ 	.word	0x00000108
        /*0310*/ 	.short	0x0100
        /*0312*/ 	.byte	0x06
	.zero		1


	//   ....[34]....
        /*0314*/ 	.word	0x00000b90
        /*0318*/ 	.word	0x000000ff
        /*031c*/ 	.word	0x00000110
        /*0320*/ 	.short	0x0100
        /*0322*/ 	.byte	0x06
	.zero		1


	//   ....[35]....
        /*0324*/ 	.word	0x00000ba0
        /*0328*/ 	.word	0x000000ff
        /*032c*/ 	.word	0x00000120
        /*0330*/ 	.short	0x0100
        /*0332*/ 	.byte	0x06
	.zero		1


	//   ....[36]....
        /*0334*/ 	.word	0x00000bb0
        /*0338*/ 	.word	0x000000ff
        /*033c*/ 	.word	0x00000118
        /*0340*/ 	.short	0x0100
        /*0342*/ 	.byte	0x06
	.zero		1


	//   ....[37]....
        /*0344*/ 	.word	0x00000bc0
        /*0348*/ 	.word	0x000000ff
        /*034c*/ 	.word	0x00000128
        /*0350*/ 	.short	0x0100
        /*0352*/ 	.byte	0x06
	.zero		1


	//   ....[38]....
        /*0354*/ 	.word	0x00000cf0
        /*0358*/ 	.word	0x000000ff
        /*035c*/ 	.word	0x00000130
        /*0360*/ 	.short	0x0100
        /*0362*/ 	.byte	0x04
	.zero		1


	//   ....[39]....
        /*0364*/ 	.word	0x00000d00
        /*0368*/ 	.word	0x000000ff
        /*036c*/ 	.word	0x00000150
        /*0370*/ 	.short	0x0100
        /*0372*/ 	.byte	0x04
	.zero		1


	//   ....[40]....
        /*0374*/ 	.word	0x00000d10
        /*0378*/ 	.word	0x000000ff
        /*037c*/ 	.word	0x00000138
        /*0380*/ 	.short	0x0100
        /*0382*/ 	.byte	0x04
	.zero		1


	//   ....[41]....
        /*0384*/ 	.word	0x00000d20
        /*0388*/ 	.word	0x000000ff
        /*038c*/ 	.word	0x00000158
        /*0390*/ 	.short	0x0100
        /*0392*/ 	.byte	0x04
	.zero		1


	//   ....[42]....
        /*0394*/ 	.word	0x00000d30
        /*0398*/ 	.word	0x000000ff
        /*039c*/ 	.word	0x00000140
        /*03a0*/ 	.short	0x0100
        /*03a2*/ 	.byte	0x04
	.zero		1


	//   ....[43]....
        /*03a4*/ 	.word	0x00000d40
        /*03a8*/ 	.word	0x000000ff
        /*03ac*/ 	.word	0x00000160
        /*03b0*/ 	.short	0x0100
        /*03b2*/ 	.byte	0x04
	.zero		1


	//   ....[44]....
        /*03b4*/ 	.word	0x00000d50
        /*03b8*/ 	.word	0x000000ff
        /*03bc*/ 	.word	0x00000148
        /*03c0*/ 	.short	0x0100
        /*03c2*/ 	.byte	0x04
	.zero		1


	//   ....[45]....
        /*03c4*/ 	.word	0x00000d60
        /*03c8*/ 	.word	0x000000ff
        /*03cc*/ 	.word	0x00000168
        /*03d0*/ 	.short	0x0100
        /*03d2*/ 	.byte	0x04
	.zero		1


	//   ....[46]....
        /*03d4*/ 	.word	0x00000e50
        /*03d8*/ 	.word	0x000000ff
        /*03dc*/ 	.word	0x00000170
        /*03e0*/ 	.short	0x0100
        /*03e2*/ 	.byte	0x04
	.zero		1


	//   ....[47]....
        /*03e4*/ 	.word	0x00000e60
        /*03e8*/ 	.word	0x000000ff
        /*03ec*/ 	.word	0x00000180
        /*03f0*/ 	.short	0x0100
        /*03f2*/ 	.byte	0x04
	.zero		1


	//   ....[48]....
        /*03f4*/ 	.word	0x00000e70
        /*03f8*/ 	.word	0x000000ff
        /*03fc*/ 	.word	0x00000178
        /*0400*/ 	.short	0x0100
        /*0402*/ 	.byte	0x04
	.zero		1


	//   ....[49]....
        /*0404*/ 	.word	0x00000e80
        /*0408*/ 	.word	0x000000ff
        /*040c*/ 	.word	0x00000188
        /*0410*/ 	.short	0x0100
        /*0412*/ 	.byte	0x04
	.zero		1


	//   ....[50]....
        /*0414*/ 	.word	0x00001b30
        /*0418*/ 	.word	0x00000000
        /*041c*/ 	.word	0x00000180
        /*0420*/ 	.short	0x010a
        /*0422*/ 	.byte	0xff
	.zero		1


	//   ....[51]....
        /*0424*/ 	.word	0x00001b60
        /*0428*/ 	.word	0x00000000
        /*042c*/ 	.word	0x00000170
        /*0430*/ 	.short	0x0101
        /*0432*/ 	.byte	0xff
	.zero		1


	//   ....[52]....
        /*0434*/ 	.word	0x00001c30
        /*0438*/ 	.word	0x000000ff
        /*043c*/ 	.word	0x00000068
        /*0440*/ 	.short	0x010a
        /*0442*/ 	.byte	0x04
	.zero		1


	//   ....[53]....
        /*0444*/ 	.word	0x00001cb0
        /*0448*/ 	.word	0x000000ff
        /*044c*/ 	.word	0x00000068
        /*0450*/ 	.short	0x010a
        /*0452*/ 	.byte	0x21
	.zero		1


	//   ....[54]....
        /*0454*/ 	.word	0x00001e50
        /*0458*/ 	.word	0x000000ff
        /*045c*/ 	.word	0x00000068
        /*0460*/ 	.short	0x010a
        /*0462*/ 	.byte	0x08
	.zero		1


	//   ....[55]....
        /*0464*/ 	.word	0x00001f60
        /*0468*/ 	.word	0x000000ff
        /*046c*/ 	.word	0x00000108
        /*0470*/ 	.short	0x0101
        /*0472*/ 	.byte	0x06
	.zero		1


	//   ....[56]....
        /*0474*/ 	.word	0x00001f80
        /*0478*/ 	.word	0x000000ff
        /*047c*/ 	.word	0x00000068
        /*0480*/ 	.short	0x010a
        /*0482*/ 	.byte	0x04
	.zero		1


	//   ....[57]....
        /*0484*/ 	.word	0x00002000
        /*0488*/ 	.word	0x000000ff
        /*048c*/ 	.word	0x00000068
        /*0490*/ 	.short	0x010a
        /*0492*/ 	.byte	0x11
	.zero		1


	//   ....[58]....
        /*0494*/ 	.word	0x000021a0
        /*0498*/ 	.word	0x000000ff
        /*049c*/ 	.word	0x00000068
        /*04a0*/ 	.short	0x010a
        /*04a2*/ 	.byte	0x07
	.zero		1


	//   ....[59]....
        /*04a4*/ 	.word	0x000022e0
        /*04a8*/ 	.word	0x00000003
        /*04ac*/ 	.word	0x00000110
        /*04b0*/ 	.short	0x010a
        /*04b2*/ 	.byte	0xff
	.zero		1


	//   ....[60]....
        /*04b4*/ 	.word	0x00002430
        /*04b8*/ 	.word	0x00000000
        /*04bc*/ 	.word	0x00000000
        /*04c0*/ 	.short	0x0101
        /*04c2*/ 	.byte	0xff
	.zero		1


	//   ....[61]....
        /*04c4*/ 	.word	0x000029f0
        /*04c8*/ 	.word	0x000000ff
        /*04cc*/ 	.word	0x00000000
        /*04d0*/ 	.short	0x010a
        /*04d2*/ 	.byte	0x04
	.zero		1


	//   ....[62]....
        /*04d4*/ 	.word	0x00002a80
        /*04d8*/ 	.word	0x000000ff
        /*04dc*/ 	.word	0x00000000
        /*04e0*/ 	.short	0x010a
        /*04e2*/ 	.byte	0x05
	.zero		1


	//   ....[63]....
        /*04e4*/ 	.word	0x00002b10
        /*04e8*/ 	.word	0x000000ff
        /*04ec*/ 	.word	0x00000000
        /*04f0*/ 	.short	0x010a
        /*04f2*/ 	.byte	0x05
	.zero		1


	//   ....[64]....
        /*04f4*/ 	.word	0x00002ba0
        /*04f8*/ 	.word	0x000000ff
        /*04fc*/ 	.word	0x00000000
        /*0500*/ 	.short	0x010a
        /*0502*/ 	.byte	0x05
	.zero		1


	//   ....[65]....
        /*0504*/ 	.word	0x00002c30
        /*0508*/ 	.word	0x000000ff
        /*050c*/ 	.word	0x00000000
        /*0510*/ 	.short	0x010a
        /*0512*/ 	.byte	0x05
	.zero		1


	//   ....[66]....
        /*0514*/ 	.word	0x00002cc0
        /*0518*/ 	.word	0x000000ff
        /*051c*/ 	.word	0x00000000
        /*0520*/ 	.short	0x010a
        /*0522*/ 	.byte	0x05
	.zero		1


	//   ....[67]....
        /*0524*/ 	.word	0x00002d50
        /*0528*/ 	.word	0x000000ff
        /*052c*/ 	.word	0x00000000
        /*0530*/ 	.short	0x010a
        /*0532*/ 	.byte	0x05
	.zero		1


	//   ....[68]....
        /*0534*/ 	.word	0x00002de0
        /*0538*/ 	.word	0x000000ff
        /*053c*/ 	.word	0x00000000
        /*0540*/ 	.short	0x010a
        /*0542*/ 	.byte	0x05
	.zero		1


	//   ....[69]....
        /*0544*/ 	.word	0x00002e70
        /*0548*/ 	.word	0x000000ff
        /*054c*/ 	.word	0x00000000
        /*0550*/ 	.short	0x010a
        /*0552*/ 	.byte	0x05
	.zero		1


	//   ....[70]....
        /*0554*/ 	.word	0x00002f00
        /*0558*/ 	.word	0x000000ff
        /*055c*/ 	.word	0x00000000
        /*0560*/ 	.short	0x010a
        /*0562*/ 	.byte	0x05
	.zero		1


	//   ....[71]....
        /*0564*/ 	.word	0x00002f90
        /*0568*/ 	.word	0x000000ff
        /*056c*/ 	.word	0x00000000
        /*0570*/ 	.short	0x010a
        /*0572*/ 	.byte	0x05
	.zero		1


	//   ....[72]....
        /*0574*/ 	.word	0x00003020
        /*0578*/ 	.word	0x000000ff
        /*057c*/ 	.word	0x00000000
        /*0580*/ 	.short	0x010a
        /*0582*/ 	.byte	0x05
	.zero		1


	//   ....[73]....
        /*0584*/ 	.word	0x000030c0
        /*0588*/ 	.word	0x00000000
        /*058c*/ 	.word	0x00000000
        /*0590*/ 	.short	0x010a
        /*0592*/ 	.byte	0xff
	.zero		1


	//   ....[74]....
        /*0594*/ 	.word	0x000031e0
        /*0598*/ 	.word	0x00000002
        /*059c*/ 	.word	0x00000170
        /*05a0*/ 	.short	0x010a
        /*05a2*/ 	.byte	0xff
	.zero		1


	//   ....[75]....
        /*05a4*/ 	.word	0x00003250
        /*05a8*/ 	.word	0x00000002
        /*05ac*/ 	.word	0x00000000
        /*05b0*/ 	.short	0x0101
        /*05b2*/ 	.byte	0xff
	.zero		1


	//   ....[76]....
        /*05b4*/ 	.word	0x00003270
        /*05b8*/ 	.word	0x000000ff
        /*05bc*/ 	.word	0x00000120
        /*05c0*/ 	.short	0x010a
        /*05c2*/ 	.byte	0x04
	.zero		1


	//   ....[77]....
        /*05c4*/ 	.word	0x00003390
        /*05c8*/ 	.word	0x00000002
        /*05cc*/ 	.word	0x00000110
        /*05d0*/ 	.short	0x010a
        /*05d2*/ 	.byte	0xff
	.zero		1


	//   ....[78]....
        /*05d4*/ 	.word	0x00003490
        /*05d8*/ 	.word	0x00000002
        /*05dc*/ 	.word	0x00000000
        /*05e0*/ 	.short	0x0101
        /*05e2*/ 	.byte	0xff
	.zero		1


	//   ....[79]....
        /*05e4*/ 	.word	0x00003520
        /*05e8*/ 	.word	0x000000ff
        /*05ec*/ 	.word	0x00000120
        /*05f0*/ 	.short	0x0106
        /*05f2*/ 	.byte	0x04
	.zero		1


	//   ....[80]....
        /*05f4*/ 	.word	0x00003540
        /*05f8*/ 	.word	0x000000ff
        /*05fc*/ 	.word	0x00000120
        /*0600*/ 	.short	0x010a
        /*0602*/ 	.byte	0x04
	.zero		1


	//   ....[81]....
        /*0604*/ 	.word	0x000035d0
        /*0608*/ 	.word	0x000000ff
        /*060c*/ 	.word	0x00000120
        /*0610*/ 	.short	0x0106
        /*0612*/ 	.byte	0x07
	.zero		1


	//   ....[82]....
        /*0614*/ 	.word	0x00003610
        /*0618*/ 	.word	0x00000000
        /*061c*/ 	.word	0x00000120
        /*0620*/ 	.short	0x010a
        /*0622*/ 	.byte	0xff
	.zero		1


	//   ....[83]....
        /*0624*/ 	.word	0x00003b60
        /*0628*/ 	.word	0x00000000
        /*062c*/ 	.word	0x00000110
        /*0630*/ 	.short	0x010a
        /*0632*/ 	.byte	0xff
	.zero		1


	//   ....[84]....
        /*0634*/ 	.word	0x00003c60
        /*0638*/ 	.word	0x00000003
        /*063c*/ 	.word	0x00000000
        /*0640*/ 	.short	0x0101
        /*0642*/ 	.byte	0xff
	.zero		1


	//   ....[85]....
        /*0644*/ 	.word	0x00003c70
        /*0648*/ 	.word	0x000000ff
        /*064c*/ 	.word	0x00000000
        /*0650*/ 	.short	0x010a
        /*0652*/ 	.byte	0x04
	.zero		1


	//   ....[86]....
        /*0654*/ 	.word	0x00003cf0
        /*0658*/ 	.word	0x000000ff
        /*065c*/ 	.word	0x00000150
        /*0660*/ 	.short	0x010a
        /*0662*/ 	.byte	0x1f
	.zero		1


	//   ....[87]....
        /*0664*/ 	.word	0x00003dd0
        /*0668*/ 	.word	0x000000ff
        /*066c*/ 	.word	0x00000000
        /*0670*/ 	.short	0x010a
        /*0672*/ 	.byte	0x05
	.zero		1


	//   ....[88]....
        /*0674*/ 	.word	0x00003f10
        /*0678*/ 	.word	0x000000ff
        /*067c*/ 	.word	0x00000000
        /*0680*/ 	.short	0x010a
        /*0682*/ 	.byte	0x04
	.zero		1


	//   ....[89]....
        /*0684*/ 	.word	0x000041a0
        /*0688*/ 	.word	0x000000ff
        /*068c*/ 	.word	0x00000000
        /*0690*/ 	.short	0x010a
        /*0692*/ 	.byte	0x04
	.zero		1


	//   ....[90]....
        /*0694*/ 	.word	0x00004230
        /*0698*/ 	.word	0x000000ff
        /*069c*/ 	.word	0x00000000
        /*06a0*/ 	.short	0x010a
        /*06a2*/ 	.byte	0x05
	.zero		1


	//   ....[91]....
        /*06a4*/ 	.word	0x000042c0
        /*06a8*/ 	.word	0x000000ff
        /*06ac*/ 	.word	0x00000000
        /*06b0*/ 	.short	0x010a
        /*06b2*/ 	.byte	0x05
	.zero		1


	//   ....[92]....
        /*06b4*/ 	.word	0x00004350
        /*06b8*/ 	.word	0x000000ff
        /*06bc*/ 	.word	0x00000000
        /*06c0*/ 	.short	0x010a
        /*06c2*/ 	.byte	0x04
	.zero		1


	//   ....[93]....
        /*06c4*/ 	.word	0x000047e0
        /*06c8*/ 	.word	0x0000000c
        /*06cc*/ 	.word	0x00000110
        /*06d0*/ 	.short	0x010a
        /*06d2*/ 	.byte	0xff
	.zero		1


	//   ....[94]....
        /*06d4*/ 	.word	0x00004950
        /*06d8*/ 	.word	0x00000000
        /*06dc*/ 	.word	0x00000000
        /*06e0*/ 	.short	0x0101
        /*06e2*/ 	.byte	0xff
	.zero		1


	//   ....[95]....
        /*06e4*/ 	.word	0x00004dd0
        /*06e8*/ 	.word	0x000000ff
        /*06ec*/ 	.word	0x00000108
        /*06f0*/ 	.short	0x010a
        /*06f2*/ 	.byte	0x18
	.zero		1


	//   ....[96]....
        /*06f4*/ 	.word	0x00004f90
        /*06f8*/ 	.word	0x000000ff
        /*06fc*/ 	.word	0x000000e8
        /*0700*/ 	.short	0x010a
        /*0702*/ 	.byte	0x04
	.zero		1


	//   ....[97]....
        /*0704*/ 	.word	0x00005160
        /*0708*/ 	.word	0x000000ff
        /*070c*/ 	.word	0x000000d0
        /*0710*/ 	.short	0x010b
        /*0712*/ 	.byte	0x04
	.zero		1


	//   ....[98]....
        /*0714*/ 	.word	0x00005170
        /*0718*/ 	.word	0x000000ff
        /*071c*/ 	.word	0x00000000
        /*0720*/ 	.short	0x0101
        /*0722*/ 	.byte	0x14
	.zero		1


	//   ....[99]....
        /*0724*/ 	.word	0x00005180
        /*0728*/ 	.word	0x000000ff
        /*072c*/ 	.word	0x000000e8
        /*0730*/ 	.short	0x010a
        /*0732*/ 	.byte	0x05
	.zero		1


	//   ....[100]....
        /*0734*/ 	.word	0x00005370
        /*0738*/ 	.word	0x000000ff
        /*073c*/ 	.word	0x000000d0
        /*0740*/ 	.short	0x010b
        /*0742*/ 	.byte	0x05
	.zero		1


	//   ....[101]....
        /*0744*/ 	.word	0x00005380
        /*0748*/ 	.word	0x000000ff
        /*074c*/ 	.word	0x00000000
        /*0750*/ 	.short	0x0101
        /*0752*/ 	.byte	0x04
	.zero		1


	//   ....[102]....
        /*0754*/ 	.word	0x00005420
        /*0758*/ 	.word	0x000000ff
        /*075c*/ 	.word	0x00000000
        /*0760*/ 	.short	0x010a
        /*0762*/ 	.byte	0x04
	.zero		1


	//   ....[103]....
        /*0764*/ 	.word	0x000054b0
        /*0768*/ 	.word	0x000000ff
        /*076c*/ 	.word	0x00000000
        /*0770*/ 	.short	0x010a
        /*0772*/ 	.byte	0x05
	.zero		1


	//   ....[104]....
        /*0774*/ 	.word	0x00005550
        /*0778*/ 	.word	0x00000000
        /*077c*/ 	.word	0x00000000
        /*0780*/ 	.short	0x010a
        /*0782*/ 	.byte	0xff
	.zero		1


	//   ....[105]....
        /*0784*/ 	.word	0x000058b0
        /*0788*/ 	.word	0x00000000
        /*078c*/ 	.word	0x00000110
        /*0790*/ 	.short	0x010a
        /*0792*/ 	.byte	0xff
	.zero		1


	//   ....[106]....
        /*0794*/ 	.word	0x00005980
        /*0798*/ 	.word	0x00000000
        /*079c*/ 	.word	0x00000000
        /*07a0*/ 	.short	0x0101
        /*07a2*/ 	.byte	0xff
	.zero		1


	//   ....[107]....
        /*07a4*/ 	.word	0x00006590
        /*07a8*/ 	.word	0x00000002
        /*07ac*/ 	.word	0x000000d0
        /*07b0*/ 	.short	0x010a
        /*07b2*/ 	.byte	0xff
	.zero		1


	//   ....[108]....
        /*07b4*/ 	.word	0x000065d0
        /*07b8*/ 	.word	0x0000001b
        /*07bc*/ 	.word	0x00000130
        /*07c0*/ 	.short	0x010a
        /*07c2*/ 	.byte	0xff
	.zero		1


	//   ....[109]....
        /*07c4*/ 	.word	0x000066c0
        /*07c8*/ 	.word	0x00000002
        /*07cc*/ 	.word	0x000000d0
        /*07d0*/ 	.short	0x010a
        /*07d2*/ 	.byte	0xff
	.zero		1


	//   ....[110]....
        /*07d4*/ 	.word	0x00006850
        /*07d8*/ 	.word	0x0000001b
        /*07dc*/ 	.word	0x00000130
        /*07e0*/ 	.short	0x010a
        /*07e2*/ 	.byte	0xff
	.zero		1


	//   ....[111]....
        /*07e4*/ 	.word	0x00007020
        /*07e8*/ 	.word	0x00000000
        /*07ec*/ 	.word	0x00000000
        /*07f0*/ 	.short	0x0101
        /*07f2*/ 	.byte	0xff
	.zero		1


	//   ....[112]....
        /*07f4*/ 	.word	0x00007030
        /*07f8*/ 	.word	0x00000002
        /*07fc*/ 	.word	0x000000d0
        /*0800*/ 	.short	0x010a
        /*0802*/ 	.byte	0xff
	.zero		1


	//   ....[113]....
        /*0804*/ 	.word	0x000070f0
        /*0808*/ 	.word	0x00000002
        /*080c*/ 	.word	0x000000d0
        /*0810*/ 	.short	0x010a
        /*0812*/ 	.byte	0xff
	.zero		1


	//   ....[114]....
        /*0814*/ 	.word	0x00007490
        /*0818*/ 	.word	0x000000ff
        /*081c*/ 	.word	0x00000000
        /*0820*/ 	.short	0x0101
        /*0822*/ 	.byte	0x04
	.zero		1


	//   ....[115]....
        /*0824*/ 	.word	0x000079f0
        /*0828*/ 	.word	0x00000000
        /*082c*/ 	.word	0x00000000
        /*0830*/ 	.short	0x0101
        /*0832*/ 	.byte	0xff
	.zero		1


	//   ....[116]....
        /*0834*/ 	.word	0x00007ca0
        /*0838*/ 	.word	0x000000ff
        /*083c*/ 	.word	0x00000000
        /*0840*/ 	.short	0x0101
        /*0842*/ 	.byte	0x04
	.zero		1


	//   ....[117]....
        /*0844*/ 	.word	0x00007cc0
        /*0848*/ 	.word	0x00000000
        /*084c*/ 	.word	0x00000180
        /*0850*/ 	.short	0x010a
        /*0852*/ 	.byte	0xff
	.zero		1


	//   ....[118]....
        /*0854*/ 	.word	0x00007d20
        /*0858*/ 	.word	0x00000000
        /*085c*/ 	.word	0x00000068
        /*0860*/ 	.short	0x010a
        /*0862*/ 	.byte	0xff
	.zero		1


	//   ....[119]....
        /*0864*/ 	.word	0x00007d80
        /*0868*/ 	.word	0x00000000
        /*086c*/ 	.word	0x00000068
        /*0870*/ 	.short	0x010a
        /*0872*/ 	.byte	0xff
	.zero		1


	//   ....[120]....
        /*0874*/ 	.word	0x00007dd0
        /*0878*/ 	.word	0x00000003
        /*087c*/ 	.word	0x00000110
        /*0880*/ 	.short	0x010a
        /*0882*/ 	.byte	0xff
	.zero		1


	//   ....[121]....
        /*0884*/ 	.word	0x00007e30
        /*0888*/ 	.word	0x00000000
        /*088c*/ 	.word	0x00000000
        /*0890*/ 	.short	0x010a
        /*0892*/ 	.byte	0xff
	.zero		1


	//   ....[122]....
        /*0894*/ 	.word	0x00007e90
        /*0898*/ 	.word	0x00000000
        /*089c*/ 	.word	0x00000000
        /*08a0*/ 	.short	0x010a
        /*08a2*/ 	.byte	0xff
	.zero		1


	//   ....[123]....
        /*08a4*/ 	.word	0x00007ef0
        /*08a8*/ 	.word	0x00000000
        /*08ac*/ 	.word	0x00000000
        /*08b0*/ 	.short	0x010a
        /*08b2*/ 	.byte	0xff
	.zero		1


	//   ....[124]....
        /*08b4*/ 	.word	0x00007f50
        /*08b8*/ 	.word	0x00000000
        /*08bc*/ 	.word	0x00000000
        /*08c0*/ 	.short	0x010a
        /*08c2*/ 	.byte	0xff
	.zero		1


	//   ....[125]....
        /*08c4*/ 	.word	0x00007fb0
        /*08c8*/ 	.word	0x00000000
        /*08cc*/ 	.word	0x00000000
        /*08d0*/ 	.short	0x010a
        /*08d2*/ 	.byte	0xff
	.zero		1


	//   ....[126]....
        /*08d4*/ 	.word	0x00008010
        /*08d8*/ 	.word	0x00000000
        /*08dc*/ 	.word	0x00000000
        /*08e0*/ 	.short	0x010a
        /*08e2*/ 	.byte	0xff
	.zero		1


	//   ....[127]....
        /*08e4*/ 	.word	0x00008070
        /*08e8*/ 	.word	0x00000000
        /*08ec*/ 	.word	0x00000000
        /*08f0*/ 	.short	0x010a
        /*08f2*/ 	.byte	0xff
	.zero		1


	//   ....[128]....
        /*08f4*/ 	.word	0x000080d0
        /*08f8*/ 	.word	0x00000000
        /*08fc*/ 	.word	0x00000000
        /*0900*/ 	.short	0x010a
        /*0902*/ 	.byte	0xff
	.zero		1


	//   ....[129]....
        /*0904*/ 	.word	0x00008130
        /*0908*/ 	.word	0x00000000
        /*090c*/ 	.word	0x00000000
        /*0910*/ 	.short	0x010a
        /*0912*/ 	.byte	0xff
	.zero		1


	//   ....[130]....
        /*0914*/ 	.word	0x00008190
        /*0918*/ 	.word	0x00000000
        /*091c*/ 	.word	0x00000000
        /*0920*/ 	.short	0x010a
        /*0922*/ 	.byte	0xff
	.zero		1


	//   ....[131]....
        /*0924*/ 	.word	0x000081f0
        /*0928*/ 	.word	0x00000000
        /*092c*/ 	.word	0x00000000
        /*0930*/ 	.short	0x010a
        /*0932*/ 	.byte	0xff
	.zero		1


	//   ....[132]....
        /*0934*/ 	.word	0x00008250
        /*0938*/ 	.word	0x00000000
        /*093c*/ 	.word	0x00000000
        /*0940*/ 	.short	0x010a
        /*0942*/ 	.byte	0xff
	.zero		1


	//   ....[133]....
        /*0944*/ 	.word	0x000082a0
        /*0948*/ 	.word	0x00000002
        /*094c*/ 	.word	0x00000170
        /*0950*/ 	.short	0x010a
        /*0952*/ 	.byte	0xff
	.zero		1


	//   ....[134]....
        /*0954*/ 	.word	0x00008300
        /*0958*/ 	.word	0x00000002
        /*095c*/ 	.word	0x00000120
        /*0960*/ 	.short	0x010a
        /*0962*/ 	.byte	0xff
	.zero		1


	//   ....[135]....
        /*0964*/ 	.word	0x00008350
        /*0968*/ 	.word	0x00000002
        /*096c*/ 	.word	0x00000110
        /*0970*/ 	.short	0x010a
        /*0972*/ 	.byte	0xff
	.zero		1


	//   ....[136]....
        /*0974*/ 	.word	0x000083b0
        /*0978*/ 	.word	0x00000000
        /*097c*/ 	.word	0x00000120
        /*0980*/ 	.short	0x010a
        /*0982*/ 	.byte	0xff
	.zero		1


	//   ....[137]....
        /*0984*/ 	.word	0x00008400
        /*0988*/ 	.word	0x00000000
        /*098c*/ 	.word	0x00000110
        /*0990*/ 	.short	0x010a
        /*0992*/ 	.byte	0xff
	.zero		1


	//   ....[138]....
        /*0994*/ 	.word	0x00008460
        /*0998*/ 	.word	0x00000002
        /*099c*/ 	.word	0x00000150
        /*09a0*/ 	.short	0x010a
        /*09a2*/ 	.byte	0xff
	.zero		1


	//   ....[139]....
        /*09a4*/ 	.word	0x000084c0
        /*09a8*/ 	.word	0x00000000
        /*09ac*/ 	.word	0x00000000
        /*09b0*/ 	.short	0x010a
        /*09b2*/ 	.byte	0xff
	.zero		1


	//   ....[140]....
        /*09b4*/ 	.word	0x00008520
        /*09b8*/ 	.word	0x00000000
        /*09bc*/ 	.word	0x00000000
        /*09c0*/ 	.short	0x010a
        /*09c2*/ 	.byte	0xff
	.zero		1


	//   ....[141]....
        /*09c4*/ 	.word	0x00008580
        /*09c8*/ 	.word	0x00000000
        /*09cc*/ 	.word	0x00000000
        /*09d0*/ 	.short	0x010a
        /*09d2*/ 	.byte	0xff
	.zero		1


	//   ....[142]....
        /*09d4*/ 	.word	0x000085e0
        /*09d8*/ 	.word	0x00000000
        /*09dc*/ 	.word	0x00000000
        /*09e0*/ 	.short	0x010a
        /*09e2*/ 	.byte	0xff
	.zero		1


	//   ....[143]....
        /*09e4*/ 	.word	0x00008640
        /*09e8*/ 	.word	0x00000000
        /*09ec*/ 	.word	0x00000000
        /*09f0*/ 	.short	0x010a
        /*09f2*/ 	.byte	0xff
	.zero		1


	//   ....[144]....
        /*09f4*/ 	.word	0x00008690
        /*09f8*/ 	.word	0x0000000c
        /*09fc*/ 	.word	0x00000110
        /*0a00*/ 	.short	0x010a
        /*0a02*/ 	.byte	0xff
	.zero		1


	//   ....[145]....
        /*0a04*/ 	.word	0x000086f0
        /*0a08*/ 	.word	0x00000000
        /*0a0c*/ 	.word	0x00000108
        /*0a10*/ 	.short	0x010a
        /*0a12*/ 	.byte	0xff
	.zero		1


	//   ....[146]....
        /*0a14*/ 	.word	0x00008750
        /*0a18*/ 	.word	0x00000000
        /*0a1c*/ 	.word	0x000000e8
        /*0a20*/ 	.short	0x010a
        /*0a22*/ 	.byte	0xff
	.zero		1


	//   ....[147]....
        /*0a24*/ 	.word	0x000087b0
        /*0a28*/ 	.word	0x00000006
        /*0a2c*/ 	.word	0x000000e8
        /*0a30*/ 	.short	0x010a
        /*0a32*/ 	.byte	0xff
	.zero		1


	//   ....[148]....
        /*0a34*/ 	.word	0x00008810
        /*0a38*/ 	.word	0x00000000
        /*0a3c*/ 	.word	0x00000000
        /*0a40*/ 	.short	0x010a
        /*0a42*/ 	.byte	0xff
	.zero		1


	//   ....[149]....
        /*0a44*/ 	.word	0x00008870
        /*0a48*/ 	.word	0x00000000
        /*0a4c*/ 	.word	0x00000000
        /*0a50*/ 	.short	0x010a
        /*0a52*/ 	.byte	0xff
	.zero		1


	//   ....[150]....
        /*0a54*/ 	.word	0x000088c0
        /*0a58*/ 	.word	0x00000000
        /*0a5c*/ 	.word	0x00000110
        /*0a60*/ 	.short	0x010a
        /*0a62*/ 	.byte	0xff
	.zero		1


	//   ....[151]....
        /*0a64*/ 	.word	0x00008910
        /*0a68*/ 	.word	0x00000002
        /*0a6c*/ 	.word	0x000000d0
        /*0a70*/ 	.short	0x010a
        /*0a72*/ 	.byte	0xff
	.zero		1


	//   ....[152]....
        /*0a74*/ 	.word	0x00008960
        /*0a78*/ 	.word	0x0000001b
        /*0a7c*/ 	.word	0x00000130
        /*0a80*/ 	.short	0x010a
        /*0a82*/ 	.byte	0xff
	.zero		1


	//   ....[153]....
        /*0a84*/ 	.word	0x000089b0
        /*0a88*/ 	.word	0x00000002
        /*0a8c*/ 	.word	0x000000d0
        /*0a90*/ 	.short	0x010a
        /*0a92*/ 	.byte	0xff
	.zero		1


	//----- nvinfo : EIATTR_NUM_MBARRIERS
	.align		4
.L_47:
        /*0a94*/ 	.byte	0x03, 0x38
        /*0a96*/ 	.short	0x0032


	//----- nvinfo : EIATTR_EXIT_INSTR_OFFSETS
	.align		4
        /*0a98*/ 	.byte	0x04, 0x1c
        /*0a9a*/ 	.short	(.L_49 - .L_48)


	//   ....[0]....
.L_48:
        /*0a9c*/ 	.word	0x000030f0


	//   ....[1]....
        /*0aa0*/ 	.word	0x000035e0


	//   ....[2]....
        /*0aa4*/ 	.word	0x00003640


	//   ....[3]....
        /*0aa8*/ 	.word	0x000045b0


	//   ....[4]....
        /*0aac*/ 	.word	0x00005580


	//   ....[5]....
        /*0ab0*/ 	.word	0x000055c0


	//   ....[6]....
        /*0ab4*/ 	.word	0x00007b90


	//   ....[7]....
        /*0ab8*/ 	.word	0x00007c10


	//   ....[8]....
        /*0abc*/ 	.word	0x00007c40


	//   ....[9]....
        /*0ac0*/ 	.word	0x00007cb0


	//----- nvinfo : EIATTR_MAX_THREADS
	.align		4
.L_49:
        /*0ac4*/ 	.byte	0x04, 0x05
        /*0ac6*/ 	.short	(.L_51 - .L_50)
.L_50:
        /*0ac8*/ 	.word	0x00000100
        /*0acc*/ 	.word	0x00000001
        /*0ad0*/ 	.word	0x00000001


	//----- nvinfo : EIATTR_CRS_STACK_SIZE
	.align		4
.L_51:
        /*0ad4*/ 	.byte	0x04, 0x1e
        /*0ad6*/ 	.short	(.L_53 - .L_52)
.L_52:
        /*0ad8*/ 	.word	0x00000000


	//----- nvinfo : EIATTR_CBANK_PARAM_SIZE
	.align		4
.L_53:
        /*0adc*/ 	.byte	0x03, 0x19
        /*0ade*/ 	.short	0x0800


	//----- nvinfo : EIATTR_PARAM_CBANK
	.align		4
        /*0ae0*/ 	.byte	0x04, 0x0a
        /*0ae2*/ 	.short	(.L_55 - .L_54)
	.align		4
.L_54:
        /*0ae4*/ 	.word	index@(.nv.constant0._ZN7cutlass13device_kernelINS_4gemm6kernel13GemmUniversalIN4cute5tupleIJiiiiEEENS1_10collective13CollectiveMmaINS1_35MainloopSm100TmaUmmaWarpSpecializedILi13ELi2ELi4ENS5_IJNS4_1CILi1EEENSA_ILi8EEESB_EEEEENS5_IJNSA_ILi64EEESF_SF_EEENS_10bfloat16_tENS5_IJlSB_lEEESH_SI_NS4_8TiledMMAINS4_8MMA_AtomIJNS4_20SM100_MMA_F16BF16_SSISH_SH_fLi64ELi64ELNS4_4UMMA5MajorE0ELSN_0ELNSM_7ScaleInE0ELSO_0EEEEEENS4_6LayoutINS5_IJSB_SB_SB_EEENS5_IJNSA_ILi0EEEST_ST_EEEEENS5_IJNS4_10UnderscoreESW_SW_EEEEENS4_23SM90_TMA_LOAD_MULTICASTENS4_14ComposedLayoutINS4_7SwizzleILi3ELi4ELi3EEENS4_18smem_ptr_flag_bitsILi16EEENSR_INS5_IJSC_SF_EEENS5_IJSF_SB_EEEEEEEvNS4_8identityENS4_13SM90_TMA_LOADES18_vS19_EENS_8epilogue10collective18CollectiveEpilogueINS1C_23Sm100TmaWarpSpecializedILi3ELi2ELi16ELb1ELb0EEEJSG_NS5_IJNSR_ISF_SB_EENSR_INSA_ILi32EEESB_EEEEESH_SI_SH_SI_NS1C_6fusion15FusionCallbacksIS1G_NS1L_17LinearCombinationISH_fSH_fLNS_15FloatRoundStyleE2EEESG_S1K_JEEENS4_5SM1004TMEM4LOAD26SM100_TMEM_LOAD_16dp256b4xES1A_NS10_INS11_ILi2ELi4ELi3EEES14_NSR_INS5_IJSC_S1I_EEENS5_IJS1I_SB_EEEEEEENS4_17SM75_U32x4_LDSM_NENS4_14SM90_TMA_STOREES1Z_NS4_17SM90_U32x4_STSM_NENS4_39AutoVectorizingCopyWithAssumedAlignmentILi128EEEEEEvvEEEEvNT_6ParamsE)
        /*0ae8*/ 	.short	0x0380
        /*0aea*/ 	.short	0x0800


	//----- nvinfo : EIATTR_SW_WAR
	.align		4
.L_55:
        /*0aec*/ 	.byte	0x04, 0x36
        /*0aee*/ 	.short	(.L_57 - .L_56)
.L_56:
        /*0af0*/ 	.word	0x00000008
.L_57:


//--------------------- .nv.callgraph             --------------------------
	.section	.nv.callgraph,"",@"SHT_CUDA_CALLGRAPH"
	.align	4
	.sectionentsize	8
	.align		4
        /*0000*/ 	.word	0x00000000
	.align		4
        /*0004*/ 	.word	0xffffffff
	.align		4
        /*0008*/ 	.word	index@(_ZN7cutlass13device_kernelINS_4gemm6kernel13GemmUniversalIN4cute5tupleIJiiiiEEENS1_10collective13CollectiveMmaINS1_35MainloopSm100TmaUmmaWarpSpecializedILi13ELi2ELi4ENS5_IJNS4_1CILi1EEENSA_ILi8EEESB_EEEEENS5_IJNSA_ILi64EEESF_SF_EEENS_10bfloat16_tENS5_IJlSB_lEEESH_SI_NS4_8TiledMMAINS4_8MMA_AtomIJNS4_20SM100_MMA_F16BF16_SSISH_SH_fLi64ELi64ELNS4_4UMMA5MajorE0ELSN_0ELNSM_7ScaleInE0ELSO_0EEEEEENS4_6LayoutINS5_IJSB_SB_SB_EEENS5_IJNSA_ILi0EEEST_ST_EEEEENS5_IJNS4_10UnderscoreESW_SW_EEEEENS4_23SM90_TMA_LOAD_MULTICASTENS4_14ComposedLayoutINS4_7SwizzleILi3ELi4ELi3EEENS4_18smem_ptr_flag_bitsILi16EEENSR_INS5_IJSC_SF_EEENS5_IJSF_SB_EEEEEEEvNS4_8identityENS4_13SM90_TMA_LOADES18_vS19_EENS_8epilogue10collective18CollectiveEpilogueINS1C_23Sm100TmaWarpSpecializedILi3ELi2ELi16ELb1ELb0EEEJSG_NS5_IJNSR_ISF_SB_EENSR_INSA_ILi32EEESB_EEEEESH_SI_SH_SI_NS1C_6fusion15FusionCallbacksIS1G_NS1L_17LinearCombinationISH_fSH_fLNS_15FloatRoundStyleE2EEESG_S1K_JEEENS4_5SM1004TMEM4LOAD26SM100_TMEM_LOAD_16dp256b4xES1A_NS10_INS11_ILi2ELi4ELi3EEES14_NSR_INS5_IJSC_S1I_EEENS5_IJS1I_SB_EEEEEEENS4_17SM75_U32x4_LDSM_NENS4_14SM90_TMA_STOREES1Z_NS4_17SM90_U32x4_STSM_NENS4_39AutoVectorizingCopyWithAssumedAlignmentILi128EEEEEEvvEEEEvNT_6ParamsE)
	.align		4
        /*000c*/ 	.word	index@(__assertfail)
	.align		4
        /*0010*/ 	.word	0x00000000
	.align		4
        /*0014*/ 	.word	0xfffffffe
	.align		4
        /*0018*/ 	.word	0x00000000
	.align		4
        /*001c*/ 	.word	0xfffffffd
	.align		4
        /*0020*/ 	.word	0x00000000
	.align		4
        /*0024*/ 	.word	0xfffffffc


//--------------------- .nv.constant4             --------------------------
	.section	.nv.constant4,"a",@progbits
	.align	8
	.align		8
.nv.constant4:
        /*0000*/ 	.dword	__assertfail
	.align		8
        /*0008*/ 	.dword	__unnamed_1
	.align		8
        /*0010*/ 	.dword	__unnamed_2
	.align		8
        /*0018*/ 	.dword	_ZN40_INTERNAL_9ad826ab_4_k_cu_a084eba9_281074cuda3std3__45__cpo5beginE
	.align		8
        /*0020*/ 	.dword	_ZN40_INTERNAL_9ad826ab_4_k_cu_a084eba9_281074cuda3std3__45__cpo3endE
	.align		8
        /*0028*/ 	.dword	_ZN40_INTERNAL_9ad826ab_4_k_cu_a084eba9_281074cuda3std3__45__cpo6cbeginE
	.align		8
        /*0030*/ 	.dword	_ZN40_INTERNAL_9ad826ab_4_k_cu_a084eba9_281074cuda3std3__45__cpo4cendE
	.align		8
        /*0038*/ 	.dword	_ZN40_INTERNAL_9ad826ab_4_k_cu_a084eba9_281074cuda3std3__442_GLOBAL__N__9ad826ab_4_k_cu_a084eba9_281076ignoreE
	.align		8
        /*0040*/ 	.dword	_ZN40_INTERNAL_9ad826ab_4_k_cu_a084eba9_281074cuda3std3__419piecewise_constructE
	.align		8
        /*0048*/ 	.dword	_ZN40_INTERNAL_9ad826ab_4_k_cu_a084eba9_281074cuda3std3__48in_placeE
	.align		8
        /*0050*/ 	.dword	_ZN40_INTERNAL_9ad826ab_4_k_cu_a084eba9_281074cuda3std6ranges3__45__cpo4swapE
	.align		8
        /*0058*/ 	.dword	_ZN40_INTERNAL_9ad826ab_4_k_cu_a084eba9_281074cuda3std6ranges3__45__cpo9iter_moveE
	.align		8
        /*0060*/ 	.dword	_ZN40_INTERNAL_9ad826ab_4_k_cu_a084eba9_281074cute7productE
	.align		8
        /*0068*/ 	.dword	_ZN40_INTERNAL_9ad826ab_4_k_cu_a084eba9_281074cute1_E
	.align		8
        /*0070*/ 	.dword	$str$25
	.align		8
        /*0078*/ 	.dword	$str$26
	.align		8
        /*0080*/ 	.dword	$str$27
	.align		8
        /*0088*/ 	.dword	$str$28


//--------------------- .text._ZN7cutlass13device_kernelINS_4gemm6kernel13GemmUniversalIN4cute5tupleIJiiiiEEENS1_10collective13CollectiveMmaINS1_35MainloopSm100TmaUmmaWarpSpecializedILi13ELi2ELi4ENS5_IJNS4_1CILi1EEENSA_ILi8EEESB_EEEEENS5_IJNSA_ILi64EEESF_SF_EEENS_10bfloat16_tENS5_IJlSB_lEEESH_SI_NS4_8TiledMMAINS4_8MMA_AtomIJNS4_20SM100_MMA_F16BF16_SSISH_SH_fLi64ELi64ELNS4_4UMMA5MajorE0ELSN_0ELNSM_7ScaleInE0ELSO_0EEEEEENS4_6LayoutINS5_IJSB_SB_SB_EEENS5_IJNSA_ILi0EEEST_ST_EEEEENS5_IJNS4_10UnderscoreESW_SW_EEEEENS4_23SM90_TMA_LOAD_MULTICASTENS4_14ComposedLayoutINS4_7SwizzleILi3ELi4ELi3EEENS4_18smem_ptr_flag_bitsILi16EEENSR_INS5_IJSC_SF_EEENS5_IJSF_SB_EEEEEEEvNS4_8identityENS4_13SM90_TMA_LOADES18_vS19_EENS_8epilogue10collective18CollectiveEpilogueINS1C_23Sm100TmaWarpSpecializedILi3ELi2ELi16ELb1ELb0EEEJSG_NS5_IJNSR_ISF_SB_EENSR_INSA_ILi32EEESB_EEEEESH_SI_SH_SI_NS1C_6fusion15FusionCallbacksIS1G_NS1L_17LinearCombinationISH_fSH_fLNS_15FloatRoundStyleE2EEESG_S1K_JEEENS4_5SM1004TMEM4LOAD26SM100_TMEM_LOAD_16dp256b4xES1A_NS10_INS11_ILi2ELi4ELi3EEES14_NSR_INS5_IJSC_S1I_EEENS5_IJS1I_SB_EEEEEEENS4_17SM75_U32x4_LDSM_NENS4_14SM90_TMA_STOREES1Z_NS4_17SM90_U32x4_STSM_NENS4_39AutoVectorizingCopyWithAssumedAlignmentILi128EEEEEEvvEEEEvNT_6ParamsE --------------------------
	.section	.text._ZN7cutlass13device_kernelINS_4gemm6kernel13GemmUniversalIN4cute5tupleIJiiiiEEENS1_10collective13CollectiveMmaINS1_35MainloopSm100TmaUmmaWarpSpecializedILi13ELi2ELi4ENS5_IJNS4_1CILi1EEENSA_ILi8EEESB_EEEEENS5_IJNSA_ILi64EEESF_SF_EEENS_10bfloat16_tENS5_IJlSB_lEEESH_SI_NS4_8TiledMMAINS4_8MMA_AtomIJNS4_20SM100_MMA_F16BF16_SSISH_SH_fLi64ELi64ELNS4_4UMMA5MajorE0ELSN_0ELNSM_7ScaleInE0ELSO_0EEEEEENS4_6LayoutINS5_IJSB_SB_SB_EEENS5_IJNSA_ILi0EEEST_ST_EEEEENS5_IJNS4_10UnderscoreESW_SW_EEEEENS4_23SM90_TMA_LOAD_MULTICASTENS4_14ComposedLayoutINS4_7SwizzleILi3ELi4ELi3EEENS4_18smem_ptr_flag_bitsILi16EEENSR_INS5_IJSC_SF_EEENS5_IJSF_SB_EEEEEEEvNS4_8identityENS4_13SM90_TMA_LOADES18_vS19_EENS_8epilogue10collective18CollectiveEpilogueINS1C_23Sm100TmaWarpSpecializedILi3ELi2ELi16ELb1ELb0EEEJSG_NS5_IJNSR_ISF_SB_EENSR_INSA_ILi32EEESB_EEEEESH_SI_SH_SI_NS1C_6fusion15FusionCallbacksIS1G_NS1L_17LinearCombinationISH_fSH_fLNS_15FloatRoundStyleE2EEESG_S1K_JEEENS4_5SM1004TMEM4LOAD26SM100_TMEM_LOAD_16dp256b4xES1A_NS10_INS11_ILi2ELi4ELi3EEES14_NSR_INS5_IJSC_S1I_EEENS5_IJS1I_SB_EEEEEEENS4_17SM75_U32x4_LDSM_NENS4_14SM90_TMA_STOREES1Z_NS4_17SM90_U32x4_STSM_NENS4_39AutoVectorizingCopyWithAssumedAlignmentILi128EEEEEEvvEEEEvNT_6ParamsE,"ax",@progbits
	.align	128
.text._ZN7cutlass13device_kernelINS_4gemm6kernel13GemmUniversalIN4cute5tupleIJiiiiEEENS1_10collective13CollectiveMmaINS1_35MainloopSm100TmaUmmaWarpSpecializedILi13ELi2ELi4ENS5_IJNS4_1CILi1EEENSA_ILi8EEESB_EEEEENS5_IJNSA_ILi64EEESF_SF_EEENS_10bfloat16_tENS5_IJlSB_lEEESH_SI_NS4_8TiledMMAINS4_8MMA_AtomIJNS4_20SM100_MMA_F16BF16_SSISH_SH_fLi64ELi64ELNS4_4UMMA5MajorE0ELSN_0ELNSM_7ScaleInE0ELSO_0EEEEEENS4_6LayoutINS5_IJSB_SB_SB_EEENS5_IJNSA_ILi0EEEST_ST_EEEEENS5_IJNS4_10UnderscoreESW_SW_EEEEENS4_23SM90_TMA_LOAD_MULTICASTENS4_14ComposedLayoutINS4_7SwizzleILi3ELi4ELi3EEENS4_18smem_ptr_flag_bitsILi16EEENSR_INS5_IJSC_SF_EEENS5_IJSF_SB_EEEEEEEvNS4_8identityENS4_13SM90_TMA_LOADES18_vS19_EENS_8epilogue10collective18CollectiveEpilogueINS1C_23Sm100TmaWarpSpecializedILi3ELi2ELi16ELb1ELb0EEEJSG_NS5_IJNSR_ISF_SB_EENSR_INSA_ILi32EEESB_EEEEESH_SI_SH_SI_NS1C_6fusion15FusionCallbacksIS1G_NS1L_17LinearCombinationISH_fSH_fLNS_15FloatRoundStyleE2EEESG_S1K_JEEENS4_5SM1004TMEM4LOAD26SM100_TMEM_LOAD_16dp256b4xES1A_NS10_INS11_ILi2ELi4ELi3EEES14_NSR_INS5_IJSC_S1I_EEENS5_IJS1I_SB_EEEEEEENS4_17SM75_U32x4_LDSM_NENS4_14SM90_TMA_STOREES1Z_NS4_17SM90_U32x4_STSM_NENS4_39AutoVectorizingCopyWithAssumedAlignmentILi128EEEEEEvvEEEEvNT_6ParamsE:
        .type           _ZN7cutlass13device_kernelINS_4gemm6kernel13GemmUniversalIN4cute5tupleIJiiiiEEENS1_10collective13CollectiveMmaINS1_35MainloopSm100TmaUmmaWarpSpecializedILi13ELi2ELi4ENS5_IJNS4_1CILi1EEENSA_ILi8EEESB_EEEEENS5_IJNSA_ILi64EEESF_SF_EEENS_10bfloat16_tENS5_IJlSB_lEEESH_SI_NS4_8TiledMMAINS4_8MMA_AtomIJNS4_20SM100_MMA_F16BF16_SSISH_SH_fLi64ELi64ELNS4_4UMMA5MajorE0ELSN_0ELNSM_7ScaleInE0ELSO_0EEEEEENS4_6LayoutINS5_IJSB_SB_SB_EEENS5_IJNSA_ILi0EEEST_ST_EEEEENS5_IJNS4_10UnderscoreESW_SW_EEEEENS4_23SM90_TMA_LOAD_MULTICASTENS4_14ComposedLayoutINS4_7SwizzleILi3ELi4ELi3EEENS4_18smem_ptr_flag_bitsILi16EEENSR_INS5_IJSC_SF_EEENS5_IJSF_SB_EEEEEEEvNS4_8identityENS4_13SM90_TMA_LOADES18_vS19_EENS_8epilogue10collective18CollectiveEpilogueINS1C_23Sm100TmaWarpSpecializedILi3ELi2ELi16ELb1ELb0EEEJSG_NS5_IJNSR_ISF_SB_EENSR_INSA_ILi32EEESB_EEEEESH_SI_SH_SI_NS1C_6fusion15FusionCallbacksIS1G_NS1L_17LinearCombinationISH_fSH_fLNS_15FloatRoundStyleE2EEESG_S1K_JEEENS4_5SM1004TMEM4LOAD26SM100_TMEM_LOAD_16dp256b4xES1A_NS10_INS11_ILi2ELi4ELi3EEES14_NSR_INS5_IJSC_S1I_EEENS5_IJS1I_SB_EEEEEEENS4_17SM75_U32x4_LDSM_NENS4_14SM90_TMA_STOREES1Z_NS4_17SM90_U32x4_STSM_NENS4_39AutoVectorizingCopyWithAssumedAlignmentILi128EEEEEEvvEEEEvNT_6ParamsE,@function
        .size           _ZN7cutlass13device_kernelINS_4gemm6kernel13GemmUniversalIN4cute5tupleIJiiiiEEENS1_10collective13CollectiveMmaINS1_35MainloopSm100TmaUmmaWarpSpecializedILi13ELi2ELi4ENS5_IJNS4_1CILi1EEENSA_ILi8EEESB_EEEEENS5_IJNSA_ILi64EEESF_SF_EEENS_10bfloat16_tENS5_IJlSB_lEEESH_SI_NS4_8TiledMMAINS4_8MMA_AtomIJNS4_20SM100_MMA_F16BF16_SSISH_SH_fLi64ELi64ELNS4_4UMMA5MajorE0ELSN_0ELNSM_7ScaleInE0ELSO_0EEEEEENS4_6LayoutINS5_IJSB_SB_SB_EEENS5_IJNSA_ILi0EEEST_ST_EEEEENS5_IJNS4_10UnderscoreESW_SW_EEEEENS4_23SM90_TMA_LOAD_MULTICASTENS4_14ComposedLayoutINS4_7SwizzleILi3ELi4ELi3EEENS4_18smem_ptr_flag_bitsILi16EEENSR_INS5_IJSC_SF_EEENS5_IJSF_SB_EEEEEEEvNS4_8identityENS4_13SM90_TMA_LOADES18_vS19_EENS_8epilogue10collective18CollectiveEpilogueINS1C_23Sm100TmaWarpSpecializedILi3ELi2ELi16ELb1ELb0EEEJSG_NS5_IJNSR_ISF_SB_EENSR_INSA_ILi32EEESB_EEEEESH_SI_SH_SI_NS1C_6fusion15FusionCallbacksIS1G_NS1L_17LinearCombinationISH_fSH_fLNS_15FloatRoundStyleE2EEESG_S1K_JEEENS4_5SM1004TMEM4LOAD26SM100_TMEM_LOAD_16dp256b4xES1A_NS10_INS11_ILi2ELi4ELi3EEES14_NSR_INS5_IJSC_S1I_EEENS5_IJS1I_SB_EEEEEEENS4_17SM75_U32x4_LDSM_NENS4_14SM90_TMA_STOREES1Z_NS4_17SM90_U32x4_STSM_NENS4_39AutoVectorizingCopyWithAssumedAlignmentILi128EEEEEEvvEEEEvNT_6ParamsE,(.L_x_189 - _ZN7cutlass13device_kernelINS_4gemm6kernel13GemmUniversalIN4cute5tupleIJiiiiEEENS1_10collective13CollectiveMmaINS1_35MainloopSm100TmaUmmaWarpSpecializedILi13ELi2ELi4ENS5_IJNS4_1CILi1EEENSA_ILi8EEESB_EEEEENS5_IJNSA_ILi64EEESF_SF_EEENS_10bfloat16_tENS5_IJlSB_lEEESH_SI_NS4_8TiledMMAINS4_8MMA_AtomIJNS4_20SM100_MMA_F16BF16_SSISH_SH_fLi64ELi64ELNS4_4UMMA5MajorE0ELSN_0ELNSM_7ScaleInE0ELSO_0EEEEEENS4_6LayoutINS5_IJSB_SB_SB_EEENS5_IJNSA_ILi0EEEST_ST_EEEEENS5_IJNS4_10UnderscoreESW_SW_EEEEENS4_23SM90_TMA_LOAD_MULTICASTENS4_14ComposedLayoutINS4_7SwizzleILi3ELi4ELi3EEENS4_18smem_ptr_flag_bitsILi16EEENSR_INS5_IJSC_SF_EEENS5_IJSF_SB_EEEEEEEvNS4_8identityENS4_13SM90_TMA_LOADES18_vS19_EENS_8epilogue10collective18CollectiveEpilogueINS1C_23Sm100TmaWarpSpecializedILi3ELi2ELi16ELb1ELb0EEEJSG_NS5_IJNSR_ISF_SB_EENSR_INSA_ILi32EEESB_EEEEESH_SI_SH_SI_NS1C_6fusion15FusionCallbacksIS1G_NS1L_17LinearCombinationISH_fSH_fLNS_15FloatRoundStyleE2EEESG_S1K_JEEENS4_5SM1004TMEM4LOAD26SM100_TMEM_LOAD_16dp256b4xES1A_NS10_INS11_ILi2ELi4ELi3EEES14_NSR_INS5_IJSC_S1I_EEENS5_IJS1I_SB_EEEEEEENS4_17SM75_U32x4_LDSM_NENS4_14SM90_TMA_STOREES1Z_NS4_17SM90_U32x4_STSM_NENS4_39AutoVectorizingCopyWithAssumedAlignmentILi128EEEEEEvvEEEEvNT_6ParamsE)
        .other          _ZN7cutlass13device_kernelINS_4gemm6kernel13GemmUniversalIN4cute5tupleIJiiiiEEENS1_10collective13CollectiveMmaINS1_35MainloopSm100TmaUmmaWarpSpecializedILi13ELi2ELi4ENS5_IJNS4_1CILi1EEENSA_ILi8EEESB_EEEEENS5_IJNSA_ILi64EEESF_SF_EEENS_10bfloat16_tENS5_IJlSB_lEEESH_SI_NS4_8TiledMMAINS4_8MMA_AtomIJNS4_20SM100_MMA_F16BF16_SSISH_SH_fLi64ELi64ELNS4_4UMMA5MajorE0ELSN_0ELNSM_7ScaleInE0ELSO_0EEEEEENS4_6LayoutINS5_IJSB_SB_SB_EEENS5_IJNSA_ILi0EEEST_ST_EEEEENS5_IJNS4_10UnderscoreESW_SW_EEEEENS4_23SM90_TMA_LOAD_MULTICASTENS4_14ComposedLayoutINS4_7SwizzleILi3ELi4ELi3EEENS4_18smem_ptr_flag_bitsILi16EEENSR_INS5_IJSC_SF_EEENS5_IJSF_SB_EEEEEEEvNS4_8identityENS4_13SM90_TMA_LOADES18_vS19_EENS_8epilogue10collective18CollectiveEpilogueINS1C_23Sm100TmaWarpSpecializedILi3ELi2ELi16ELb1ELb0EEEJSG_NS5_IJNSR_ISF_SB_EENSR_INSA_ILi32EEESB_EEEEESH_SI_SH_SI_NS1C_6fusion15FusionCallbacksIS1G_NS1L_17LinearCombinationISH_fSH_fLNS_15FloatRoundStyleE2EEESG_S1K_JEEENS4_5SM1004TMEM4LOAD26SM100_TMEM_LOAD_16dp256b4xES1A_NS10_INS11_ILi2ELi4ELi3EEES14_NSR_INS5_IJSC_S1I_EEENS5_IJS1I_SB_EEEEEEENS4_17SM75_U32x4_LDSM_NENS4_14SM90_TMA_STOREES1Z_NS4_17SM90_U32x4_STSM_NENS4_39AutoVectorizingCopyWithAssumedAlignmentILi128EEEEEEvvEEEEvNT_6ParamsE,@"STO_CUDA_ENTRY STV_DEFAULT"
_ZN7cutlass13device_kernelINS_4gemm6kernel13GemmUniversalIN4cute5tupleIJiiiiEEENS1_10collective13CollectiveMmaINS1_35MainloopSm100TmaUmmaWarpSpecializedILi13ELi2ELi4ENS5_IJNS4_1CILi1EEENSA_ILi8EEESB_EEEEENS5_IJNSA_ILi64EEESF_SF_EEENS_10bfloat16_tENS5_IJlSB_lEEESH_SI_NS4_8TiledMMAINS4_8MMA_AtomIJNS4_20SM100_MMA_F16BF16_SSISH_SH_fLi64ELi64ELNS4_4UMMA5MajorE0ELSN_0ELNSM_7ScaleInE0ELSO_0EEEEEENS4_6LayoutINS5_IJSB_SB_SB_EEENS5_IJNSA_ILi0EEEST_ST_EEEEENS5_IJNS4_10UnderscoreESW_SW_EEEEENS4_23SM90_TMA_LOAD_MULTICASTENS4_14ComposedLayoutINS4_7SwizzleILi3ELi4ELi3EEENS4_18smem_ptr_flag_bitsILi16EEENSR_INS5_IJSC_SF_EEENS5_IJSF_SB_EEEEEEEvNS4_8identityENS4_13SM90_TMA_LOADES18_vS19_EENS_8epilogue10collective18CollectiveEpilogueINS1C_23Sm100TmaWarpSpecializedILi3ELi2ELi16ELb1ELb0EEEJSG_NS5_IJNSR_ISF_SB_EENSR_INSA_ILi32EEESB_EEEEESH_SI_SH_SI_NS1C_6fusion15FusionCallbacksIS1G_NS1L_17LinearCombinationISH_fSH_fLNS_15FloatRoundStyleE2EEESG_S1K_JEEENS4_5SM1004TMEM4LOAD26SM100_TMEM_LOAD_16dp256b4xES1A_NS10_INS11_ILi2ELi4ELi3EEES14_NSR_INS5_IJSC_S1I_EEENS5_IJS1I_SB_EEEEEEENS4_17SM75_U32x4_LDSM_NENS4_14SM90_TMA_STOREES1Z_NS4_17SM90_U32x4_STSM_NENS4_39AutoVectorizingCopyWithAssumedAlignmentILi128EEEEEEvvEEEEvNT_6ParamsE:
[----:B------:R-:W1:Y:S01]  /*0000*/  LDC R1, c[0x0][0x37c] ;  /* 0x0000df00ff017b82 */ /* 0x000e620000000800 */
[----:B------:R-:W2:Y:S01]  /*0010*/  S2R R55, SR_TID.X ;  /* 0x0000000000377919 */ /* 0x000ea20000002100 */
[----:B------:R-:W3:Y:S01]  /*0020*/  LDCU.64 UR8, c[0x0][0x890] ;  /* 0x00011200ff0877ac */ /* 0x000ee20008000a00 */
[----:B------:R-:W-:Y:S02]  /*0030*/  PRMT R45, RZ, 0x7610, R45 ;  /* 0x00007610ff2d7816 */ /* 0x000fe4000000002d */
[----:B------:R-:W-:Y:S01]  /*0040*/  ELECT P3, URZ, PT ;  /* 0x0000000000ff782f */ /* 0x000fe20003860000 */
[----:B---3--:R-:W-:-:S04]  /*0050*/  UISETP.NE.U32.AND UP0, UPT, UR8, URZ, UPT ;  /* 0x000000ff0800728c */ /* 0x008fc8000bf05070 */
[----:B------:R-:W-:Y:S01]  /*0060*/  UISETP.NE.AND.EX UP0, UPT, UR9, URZ, UPT, UP0 ;  /* 0x000000ff0900728c */ /* 0x000fe2000bf05300 */
[----:B--2---:R-:W-:-:S05]  /*0070*/  SHF.R.U32.HI R46, RZ, 0x5, R55 ;  /* 0x00000005ff2e7819 */ /* 0x004fca0000011637 */
[----:B------:R-:W2:Y:S02]  /*0080*/  SHFL.IDX PT, R0, R46, RZ, 0x1f ;  /* 0x00001fff2e007589 */ /* 0x000ea400000e0000 */
[----:B--2---:R-:W-:Y:S01]  /*0090*/  R2UR UR22, R0 ;  /* 0x00000000001672ca */ /* 0x004fe200000e0000 */
[----:B-1----:R-:W-:-:S14]  /*00a0*/  BRA.U UP0, `(.L_x_0) ;  /* 0x0000000100307547 */ /* 0x002fdc000b800000 */
[----:B------:R-:W1:Y:S02]  /*00b0*/  LDCU.64 UR4, c[0x0][0x888] ;  /* 0x00011100ff0477ac */ /* 0x000e640008000a00 */
[----:B-1----:R-:W-:-:S04]  /*00c0*/  UISETP.NE.U32.AND UP0, UPT, UR4, URZ, UPT ;  /* 0x000000ff0400728c */ /* 0x002fc8000bf05070 */
[----:B------:R-:W-:-:S09]  /*00d0*/  UISETP.NE.AND.EX UP0, UPT, UR5, URZ, UPT, UP0 ;  /* 0x000000ff0500728c */ /* 0x000fd2000bf05300 */
[----:B------:R-:W-:Y:S05]  /*00e0*/  BRA.U !UP0, `(.L_x_1) ;  /* 0x0000000108147547 */ /* 0x000fea000b800000 */
[----:B------:R-:W1:Y:S01]  /*00f0*/  LDC.64 R26, c[0x0][0x888] ;  /* 0x00022200ff1a7b82 */ /* 0x000e620000000a00 */
[----:B------:R-:W1:Y:S02]  /*0100*/  LDCU.64 UR4, c[0x0][0x358] ;  /* 0x00006b00ff0477ac */ /* 0x000e640008000a00 */
[----:B-1----:R1:W5:Y:S01]  /*0110*/  LDG.E R26, desc[UR4][R26.64] ;  /* 0x000000041a1a7981 */ /* 0x002362000c1e1900 */
[----:B------:R-:W-:Y:S01]  /*0120*/  HFMA2 R45, -RZ, RZ, 0, 5.9604644775390625e-08 ;  /* 0x00000001ff2d7431 */ /* 0x000fe200000001ff */
[----:B------:R-:W-:Y:S05]  /*0130*/  BRA `(.L_x_0) ;  /* 0x00000000000c7947 */ /* 0x000fea0003800000 */
.L_x_1:
[----:B------:R-:W1:Y:S01]  /*0140*/  LDCU UR4, c[0x0][0x880] ;  /* 0x00011000ff0477ac */ /* 0x000e620008000800 */
[----:B------:R-:W-:Y:S01]  /*0150*/  HFMA2 R45, -RZ, RZ, 0, 5.9604644775390625e-08 ;  /* 0x00000001ff2d7431 */ /* 0x000fe200000001ff */
[----:B-1----:R-:W-:-:S07]  /*0160*/  MOV R26, UR4 ;  /* 0x00000004001a7c02 */ /* 0x002fce0008000f00 */
.L_x_0:
[----:B------:R-:W2:Y:S02]  /*0170*/  LDCU.64 UR4, c[0x0][0x8b0] ;  /* 0x00011600ff0477ac */ /* 0x000ea40008000a00 */
[----:B--2---:R-:W-:-:S04]  /*0180*/  UISETP.NE.U32.AND UP0, UPT, UR4, URZ, UPT ;  /* 0x000000ff0400728c */ /* 0x004fc8000bf05070 */
[----:B------:R-:W-:-:S09]  /*0190*/  UISETP.NE.AND.EX UP0, UPT, UR5, URZ, UPT, UP0 ;  /* 0x000000ff0500728c */ /* 0x000fd2000bf05300 */
[----:B------:R-:W-:Y:S05]  /*01a0*/  BRA.U UP0, `(.L_x_2) ;  /* 0x0000000100287547 */ /* 0x000fea000b800000 */
[----:B------:R-:W2:Y:S02]  /*01b0*/  LDCU.64 UR4, c[0x0][0x8a8] ;  /* 0x00011500ff0477ac */ /* 0x000ea40008000a00 */
[----:B--2---:R-:W-:-:S04]  /*01c0*/  UISETP.NE.U32.AND UP0, UPT, UR4, URZ, UPT ;  /* 0x000000ff0400728c */ /* 0x004fc8000bf05070 */
[----:B------:R-:W-:-:S09]  /*01d0*/  UISETP.NE.AND.EX UP0, UPT, UR5, URZ, UPT, UP0 ;  /* 0x000000ff0500728c */ /* 0x000fd2000bf05300 */
[----:B------:R-:W-:Y:S05]  /*01e0*/  BRA.U !UP0, `(.L_x_3) ;  /* 0x0000000108107547 */ /* 0x000fea000b800000 */
[----:B------:R-:W2:Y:S01]  /*01f0*/  LDC.64 R24, c[0x0][0x8a8] ;  /* 0x00022a00ff187b82 */ /* 0x000ea20000000a00 */
[----:B------:R-:W2:Y:S02]  /*0200*/  LDCU.64 UR4, c[0x0][0x358] ;  /* 0x00006b00ff0477ac */ /* 0x000ea40008000a00 */
[----:B--2---:R2:W5:Y:S01]  /*0210*/  LDG.E R24, desc[UR4][R24.64] ;  /* 0x0000000418187981 */ /* 0x004562000c1e1900 */
[----:B------:R-:W-:Y:S05]  /*0220*/  BRA `(.L_x_2) ;  /* 0x0000000000087947 */ /* 0x000fea0003800000 */
.L_x_3:
[----:B------:R-:W2:Y:S02]  /*0230*/  LDCU UR4, c[0x0][0x8a0] ;  /* 0x00011400ff0477ac */ /* 0x000ea40008000800 */
[----:B--2---:R-:W-:Y:S02]  /*0240*/  MOV R24, UR4 ;  /* 0x0000000400187c02 */ /* 0x004fe40008000f00 */
.L_x_2:
[----:B------:R-:W-:Y:S01]  /*0250*/  IMAD.U32 R0, RZ, RZ, UR22 ;  /* 0x00000016ff007e24 */ /* 0x000fe2000f8e00ff */
[----:B------:R-:W-:Y:S04]  /*0260*/  BSSY.RECONVERGENT B0, `(.L_x_4) ;  /* 0x000000c000007945 */ /* 0x000fe80003800200 */
[C---:B------:R-:W-:Y:S02]  /*0270*/  ISETP.NE.OR P1, PT, R0.reuse, 0x1, !P3 ;  /* 0x000000010000780c */ /* 0x040fe40005f25670 */
[----:B------:R-:W-:-:S11]  /*0280*/  ISETP.NE.OR P0, PT, R0, 0x3, !P3 ;  /* 0x000000030000780c */ /* 0x000fd60005f05670 */
[----:B------:R-:W-:Y:S05]  /*0290*/  @P1 BRA `(.L_x_5) ;  /* 0x0000000000201947 */ /* 0x000fea0003800000 */
[----:B------:R-:W3:Y:S02]  /*02a0*/  LDCU.64 UR4, c[0x0][0x348] ;  /* 0x00006900ff0477ac */ /* 0x000ee40008000a00 */
[----:B---3--:R-:W-:Y:S02]  /*02b0*/  UIADD3 UR6, UP1, UPT, UR4, 0x80, URZ ;  /* 0x0000008004067890 */ /* 0x008fe4000ff3e0ff */
[----:B------:R-:W-:Y:S02]  /*02c0*/  UIADD3 UR4, UP0, UPT, UR4, 0x180, URZ ;  /* 0x0000018004047890 */ /* 0x000fe4000ff1e0ff */
[----:B------:R-:W-:Y:S02]  /*02d0*/  UIADD3.X UR7, UPT, UPT, URZ, UR5, URZ, UP1, !UPT ;  /* 0x00000005ff077290 */ /* 0x000fe40008ffe4ff */
[----:B------:R-:W-:-:S07]  /*02e0*/  UIADD3.X UR5, UPT, UPT, URZ, UR5, URZ, UP0, !UPT ;  /* 0x00000005ff057290 */ /* 0x000fce00087fe4ff */
[----:B------:R3:W-:Y:S02]  /*02f0*/  UTMACCTL.PF [UR6] ;  /* 0x00000000060079b9 */ /* 0x0007e40008040000 */
[----:B------:R3:W-:Y:S02]  /*0300*/  UTMACCTL.PF [UR4] ;  /* 0x00000000040079b9 */ /* 0x0007e40008040000 */
[----:B---3--:R-:W-:Y:S01]  /*0310*/  NOP ;  /* 0x0000000000007918 */ /* 0x008fe20000000000 */
.L_x_5:
[----:B------:R-:W-:Y:S05]  /*0320*/  BSYNC.RECONVERGENT B0 ;  /* 0x0000000000007941 */ /* 0x000fea0003800200 */
.L_x_4:
[----:B------:R-:W-:Y:S04]  /*0330*/  BSSY.RECONVERGENT B0, `(.L_x_6) ;  /* 0x000000a000007945 */ /* 0x000fe80003800200 */
        /* <DEDUP_REMOVED lines=9> */
.L_x_7:
[----:B------:R-:W-:Y:S05]  /*03d0*/  BSYNC.RECONVERGENT B0 ;  /* 0x0000000000007941 */ /* 0x000fea0003800200 */
.L_x_6:
[----:B------:R-:W3:Y:S01]  /*03e0*/  LDCU.64 UR4, c[0x0][0x888] ;  /* 0x00011100ff0477ac */ /* 0x000ee20008000a00 */
[----:B------:R-:W-:Y:S02]  /*03f0*/  UISETP.EQ.U32.AND UP1, UPT, UR8, URZ, UPT ;  /* 0x000000ff0800728c */ /* 0x000fe4000bf22070 */
[----:B------:R-:W-:Y:S02]  /*0400*/  UPLOP3.LUT UP3, UPT, UPT, UPT, UPT, 0x80, 0x8 ;  /* 0x000000000008789c */ /* 0x000fe40003f6f070 */
[----:B---3--:R-:W-:-:S04]  /*0410*/  UISETP.NE.U32.AND UP0, UPT, UR4, URZ, UPT ;  /* 0x000000ff0400728c */ /* 0x008fc8000bf05070 */
[----:B------:R-:W-:-:S04]  /*0420*/  UISETP.NE.AND.EX UP0, UPT, UR5, URZ, UPT, UP0 ;  /* 0x000000ff0500728c */ /* 0x000fc8000bf05300 */
[----:B------:R-:W-:-:S04]  /*0430*/  UISETP.EQ.OR.EX UP2, UPT, UR9, URZ, !UP0, UP1 ;  /* 0x000000ff0900728c */ /* 0x000fc8000c742710 */
[----:B------:R-:W-:-:S06]  /*0440*/  UP2UR UR4, UPR, URZ, 0x4 ;  /* 0x00000004ff047883 */ /* 0x000fcc0008000000 */
[----:B------:R-:W-:Y:S01]  /*0450*/  MOV R49, UR4 ;  /* 0x0000000400317c02 */ /* 0x000fe20008000f00 */
[----:B------:R-:W-:Y:S06]  /*0460*/  BRA.U !UP2, `(.L_x_8) ;  /* 0x000000010a207547 */ /* 0x000fec000b800000 */
[----:B------:R-:W-:Y:S01]  /*0470*/  UISETP.NE.U32.AND UP1, UPT, UR8, URZ, UPT ;  /* 0x000000ff0800728c */ /* 0x000fe2000bf25070 */
[----:B-----5:R-:W-:Y:S01]  /*0480*/  FSETP.NEU.AND P0, PT, R26, RZ, PT ;  /* 0x000000ff1a00720b */ /* 0x020fe20003f0d000 */
[----:B------:R-:W-:Y:S02]  /*0490*/  USEL UR4, URZ, 0xffffffff, UP0 ;  /* 0xffffffffff047887 */ /* 0x000fe40008000000 */
[----:B------:R-:W-:-:S10]  /*04a0*/  UISETP.NE.AND.EX UP1, UPT, UR9, URZ, UPT, UP1 ;  /* 0x000000ff0900728c */ /* 0x000fd4000bf25310 */
[----:B------:R-:W-:Y:S01]  /*04b0*/  VOTEU.ANY UP0, P0 ;  /* 0x0000000000ff7886 */ /* 0x000fe20000000100 */
[----:B------:R-:W-:-:S04]  /*04c0*/  @!UP1 USEL UR4, URZ, 0xffffffff, UP0 ;  /* 0xffffffffff049887 */ /* 0x000fc80008000000 */
[----:B------:R-:W-:-:S04]  /*04d0*/  ULOP3.LUT UR4, UR4, 0x1, URZ, 0xc0, !UPT ;  /* 0x0000000104047892 */ /* 0x000fc8000f8ec0ff */
[----:B------:R-:W-:-:S11]  /*04e0*/  UISETP.NE.U32.AND UP3, UPT, UR4, 0x1, UPT ;  /* 0x000000010400788c */ /* 0x000fd6000bf65070 */
.L_x_8:
[----:B------:R-:W3:Y:S01]  /*04f0*/  SHFL.IDX PT, R2, R46, RZ, 0x1f ;  /* 0x00001fff2e027589 */ /* 0x000ee200000e0000 */
[----:B------:R-:W-:-:S04]  /*0500*/  UISETP.NE.AND UP0, UPT, UR22, 0x2, UPT ;  /* 0x000000021600788c */ /* 0x000fc8000bf05270 */
[----:B------:R-:W-:Y:S01]  /*0510*/  USEL UR37, URZ, 0x1, UP0 ;  /* 0x00000001ff257887 */ /* 0x000fe20008000000 */
[----:B---3--:R-:W-:-:S13]  /*0520*/  ISETP.NE.AND P0, PT, R2, RZ, PT ;  /* 0x000000ff0200720c */ /* 0x008fda0003f05270 */
[----:B------:R-:W-:Y:S05]  /*0530*/  @P0 BRA `(.L_x_9) ;  /* 0x0000000000ac0947 */ /* 0x000fea0003800000 */
[----:B------:R-:W-:Y:S01]  /*0540*/  ELECT P0, URZ, PT ;  /* 0x0000000000ff782f */ /* 0x000fe20003800000 */
[----:B------:R-:W-:-:S12]  /*0550*/  BSSY.RECONVERGENT B0, `(.L_x_9) ;  /* 0x0000029000007945 */ /* 0x000fd80003800200 */
[----:B------:R-:W-:Y:S05]  /*0560*/  @!P0 BRA `(.L_x_10) ;  /* 0x00000000009c8947 */ /* 0x000fea0003800000 */
[----:B------:R-:W3:Y:S01]  /*0570*/  S2UR UR4, SR_CgaCtaId ;  /* 0x00000000000479c3 */ /* 0x000ee20000008800 */
[----:B------:R-:W-:Y:S01]  /*0580*/  UMOV UR5, 0x400 ;  /* 0x0000040000057882 */ /* 0x000fe20000000000 */
[----:B------:R-:W-:Y:S01]  /*0590*/  UMOV UR8, 0x1 ;  /* 0x0000000100087882 */ /* 0x000fe20000000000 */
[----:B------:R-:W-:Y:S01]  /*05a0*/  UMOV UR6, 0x8 ;  /* 0x0000000800067882 */ /* 0x000fe20000000000 */
[----:B------:R-:W-:-:S04]  /*05b0*/  UIADD3 UR8, UPT, UPT, -UR8, 0x100000, URZ ;  /* 0x0010000008087890 */ /* 0x000fc8000fffe1ff */
[----:B------:R-:W-:Y:S02]  /*05c0*/  USHF.L.U32 UR9, UR8, 0xb, URZ ;  /* 0x0000000b08097899 */ /* 0x000fe400080006ff */
[----:B------:R-:W-:Y:S02]  /*05d0*/  USHF.L.U32 UR8, UR8, 0x1, URZ ;  /* 0x0000000108087899 */ /* 0x000fe400080006ff */
[----:B------:R-:W-:-:S04]  /*05e0*/  UIADD3 UR6, UPT, UPT, -UR6, 0x100000, URZ ;  /* 0x0010000006067890 */ /* 0x000fc8000fffe1ff */
[----:B------:R-:W-:Y:S02]  /*05f0*/  USHF.L.U32 UR7, UR6, 0xb, URZ ;  /* 0x0000000b06077899 */ /* 0x000fe400080006ff */
[----:B------:R-:W-:Y:S02]  /*0600*/  USHF.L.U32 UR6, UR6, 0x1, URZ ;  /* 0x0000000106067899 */ /* 0x000fe400080006ff */
[----:B---3--:R-:W-:Y:S01]  /*0610*/  ULEA UR4, UR4, UR5, 0x18 ;  /* 0x0000000504047291 */ /* 0x008fe2000f8ec0ff */
[----:B------:R-:W3:Y:S11]  /*0620*/  FENCE.VIEW.ASYNC.S ;  /* 0x00000000000073c6 */ /* 0x000ef60000000000 */
[----:B---3--:R3:W4:Y:S01]  /*0630*/  SYNCS.EXCH.64 URZ, [UR4], UR8 ;  /* 0x0000000804ff75b2 */ /* 0x0087220008000100 */
[----:B------:R3:W1:Y:S01]  /*0640*/  SYNCS.EXCH.64 URZ, [UR4+0x68], UR6 ;  /* 0x0000680604ff75b2 */ /* 0x0006620008000100 */
        /* <DEDUP_REMOVED lines=23> */
[----:B------:R3:W1:Y:S02]  /*07c0*/  SYNCS.EXCH.64 URZ, [UR4+0xc8], UR6 ;  /* 0x0000c80604ff75b2 */ /* 0x0006640008000100 */
[----:B---34-:R-:W-:Y:S01]  /*07d0*/  NOP ;  /* 0x0000000000007918 */ /* 0x018fe20000000000 */
.L_x_10:
[----:B------:R-:W-:Y:S05]  /*07e0*/  BSYNC.RECONVERGENT B0 ;  /* 0x0000000000007941 */ /* 0x000fea0003800200 */
.L_x_9:
[----:B------:R-:W3:Y:S01]  /*07f0*/  SHFL.IDX PT, R2, R46, RZ, 0x1f ;  /* 0x00001fff2e027589 */ /* 0x000ee200000e0000 */
[----:B------:R-:W-:Y:S01]  /*0800*/  NOP ;  /* 0x0000000000007918 */ /* 0x000fe20000000000 */
[----:B---3--:R-:W-:-:S13]  /*0810*/  ISETP.NE.AND P0, PT, R2, 0x1, PT ;  /* 0x000000010200780c */ /* 0x008fda0003f05270 */
[----:B------:R-:W-:Y:S05]  /*0820*/  @P0 BRA `(.L_x_11) ;  /* 0x0000000000500947 */ /* 0x000fea0003800000 */
        /* <DEDUP_REMOVED lines=9> */
[----:B------:R-:W-:Y:S01]  /*08c0*/  USHF.L.U32 UR6, UR6, 0x1, URZ ;  /* 0x0000000106067899 */ /* 0x000fe200080006ff */
[----:B------:R-:W-:Y:S01]  /*08d0*/  ELECT P0, URZ, PT ;  /* 0x0000000000ff782f */ /* 0x000fe20003800000 */
[----:B---3--:R-:W-:Y:S01]  /*08e0*/  ULEA UR4, UR4, UR5, 0x18 ;  /* 0x0000000504047291 */ /* 0x008fe2000f8ec0ff */
[----:B------:R-:W3:Y:S11]  /*08f0*/  FENCE.VIEW.ASYNC.S ;  /* 0x00000000000073c6 */ /* 0x000ef60000000000 */
[----:B---3--:R3:W4:Y:S01]  /*0900*/  SYNCS.EXCH.64 URZ, [UR4+0xd0], UR8 ;  /* 0x0000d00804ff75b2 */ /* 0x0087220008000100 */
[----:B------:R3:W1:Y:S01]  /*0910*/  SYNCS.EXCH.64 URZ, [UR4+0xe8], UR6 ;  /* 0x0000e80604ff75b2 */ /* 0x0006620008000100 */
[----:B------:R3:W1:Y:S01]  /*0920*/  SYNCS.EXCH.64 URZ, [UR4+0xd8], UR8 ;  /* 0x0000d80804ff75b2 */ /* 0x0006620008000100 */
[----:B------:R3:W1:Y:S01]  /*0930*/  SYNCS.EXCH.64 URZ, [UR4+0xf0], UR6 ;  /* 0x0000f00604ff75b2 */ /* 0x0006620008000100 */
[----:B------:R3:W1:Y:S01]  /*0940*/  SYNCS.EXCH.64 URZ, [UR4+0xe0], UR8 ;  /* 0x0000e00804ff75b2 */ /* 0x0006620008000100 */
[----:B------:R3:W1:Y:S01]  /*0950*/  SYNCS.EXCH.64 URZ, [UR4+0xf8], UR6 ;  /* 0x0000f80604ff75b2 */ /* 0x0006620008000100 */
[----:B------:R-:W-:Y:S01]  /*0960*/  NOP ;  /* 0x0000000000007918 */ /* 0x000fe20000000000 */
.L_x_11:
[----:B------:R-:W2:Y:S01]  /*0970*/  SHFL.IDX PT, R2, R46, RZ, 0x1f ;  /* 0x00001fff2e027589 */ /* 0x000ea200000e0000 */
[----:B------:R-:W-:Y:S01]  /*0980*/  NOP ;  /* 0x0000000000007918 */ /* 0x000fe20000000000 */
[----:B--2---:R-:W-:-:S13]  /*0990*/  ISETP.NE.AND P0, PT, R2, 0x3, PT ;  /* 0x000000030200780c */ /* 0x004fda0003f05270 */
[----:B------:R-:W-:Y:S05]  /*09a0*/  @P0 BRA `(.L_x_12) ;  /* 0x0000000000300947 */ /* 0x000fea0003800000 */
[----:B---3--:R-:W2:Y:S01]  /*09b0*/  S2UR UR6, SR_CgaCtaId ;  /* 0x00000000000679c3 */ /* 0x008ea20000008800 */
[----:B------:R-:W-:Y:S01]  /*09c0*/  UMOV UR4, 0x400 ;  /* 0x0000040000047882 */ /* 0x000fe20000000000 */
[----:B------:R-:W-:Y:S01]  /*09d0*/  UMOV UR5, 0x20 ;  /* 0x0000002000057882 */ /* 0x000fe20000000000 */
[----:B------:R-:W-:Y:S01]  /*09e0*/  ELECT P0, URZ, PT ;  /* 0x0000000000ff782f */ /* 0x000fe20003800000 */
[----:B--2---:R-:W-:Y:S02]  /*09f0*/  ULEA UR6, UR6, UR4, 0x18 ;  /* 0x0000000406067291 */ /* 0x004fe4000f8ec0ff */
[----:B------:R-:W-:-:S04]  /*0a00*/  UIADD3 UR4, UPT, UPT, -UR5, 0x100000, URZ ;  /* 0x0010000005047890 */ /* 0x000fc8000fffe1ff */
[----:B------:R-:W-:Y:S02]  /*0a10*/  USHF.L.U32 UR5, UR4, 0xb, URZ ;  /* 0x0000000b04057899 */ /* 0x000fe400080006ff */
[----:B------:R-:W-:Y:S01]  /*0a20*/  USHF.L.U32 UR4, UR4, 0x1, URZ ;  /* 0x0000000104047899 */ /* 0x000fe200080006ff */
[----:B------:R-:W2:Y:S11]  /*0a30*/  FENCE.VIEW.ASYNC.S ;  /* 0x00000000000073c6 */ /* 0x000eb60000000000 */
[----:B--2---:R2:W3:Y:S01]  /*0a40*/  SYNCS.EXCH.64 URZ, [UR6+0x100], UR4 ;  /* 0x0001000406ff75b2 */ /* 0x0044e20008000100 */
[----:B------:R2:W1:Y:S01]  /*0a50*/  SYNCS.EXCH.64 URZ, [UR6+0x108], UR4 ;  /* 0x0001080406ff75b2 */ /* 0x0004620008000100 */
[----:B------:R-:W-:Y:S01]  /*0a60*/  NOP ;  /* 0x0000000000007918 */ /* 0x000fe20000000000 */
.L_x_12:
[----:B------:R-:W4:Y:S01]  /*0a70*/  SHFL.IDX PT, R2, R46, RZ, 0x1f ;  /* 0x00001fff2e027589 */ /* 0x000f2200000e0000 */
[----:B------:R-:W-:Y:S01]  /*0a80*/  NOP ;  /* 0x0000000000007918 */ /* 0x000fe20000000000 */
[----:B----4-:R-:W-:-:S13]  /*0a90*/  ISETP.NE.AND P0, PT, R2, 0x4, PT ;  /* 0x000000040200780c */ /* 0x010fda0003f05270 */
[----:B------:R-:W-:Y:S05]  /*0aa0*/  @P0 BRA `(.L_x_13) ;  /* 0x00000000004c0947 */ /* 0x000fea0003800000 */
[----:B--23--:R-:W2:Y:S01]  /*0ab0*/  S2UR UR6, SR_CgaCtaId ;  /* 0x00000000000679c3 */ /* 0x00cea20000008800 */
[----:B------:R-:W-:Y:S01]  /*0ac0*/  UMOV UR4, 0x720 ;  /* 0x0000072000047882 */ /* 0x000fe20000000000 */
[----:B------:R-:W-:Y:S01]  /*0ad0*/  UMOV UR5, 0x400 ;  /* 0x0000040000057882 */ /* 0x000fe20000000000 */
[----:B------:R-:W-:Y:S01]  /*0ae0*/  USEL UR4, UR4, 0x620, UP3 ;  /* 0x0000062004047887 */ /* 0x000fe20009800000 */
[----:B------:R-:W-:Y:S01]  /*0af0*/  UMOV UR8, 0x1 ;  /* 0x0000000100087882 */ /* 0x000fe20000000000 */
[----:B------:R-:W-:Y:S01]  /*0b00*/  ELECT P0, URZ, PT ;  /* 0x0000000000ff782f */ /* 0x000fe20003800000 */
[----:B------:R-:W-:-:S04]  /*0b10*/  UIADD3 UR8, UPT, UPT, -UR8, 0x100000, URZ ;  /* 0x0010000008087890 */ /* 0x000fc8000fffe1ff */
[----:B------:R-:W-:Y:S02]  /*0b20*/  USHF.L.U32 UR9, UR8, 0xb, URZ ;  /* 0x0000000b08097899 */ /* 0x000fe400080006ff */
[----:B------:R-:W-:Y:S02]  /*0b30*/  USHF.L.U32 UR8, UR8, 0x1, URZ ;  /* 0x0000000108087899 */ /* 0x000fe400080006ff */
[----:B--2---:R-:W-:Y:S02]  /*0b40*/  ULEA UR6, UR6, UR5, 0x18 ;  /* 0x0000000506067291 */ /* 0x004fe4000f8ec0ff */
[----:B------:R-:W-:-:S04]  /*0b50*/  UIADD3 UR4, UPT, UPT, -UR4, 0x100000, URZ ;  /* 0x0010000004047890 */ /* 0x000fc8000fffe1ff */
[----:B------:R-:W-:Y:S02]  /*0b60*/  USHF.L.U32 UR5, UR4, 0xb, URZ ;  /* 0x0000000b04057899 */ /* 0x000fe400080006ff */
[----:B------:R-:W-:Y:S01]  /*0b70*/  USHF.L.U32 UR4, UR4, 0x1, URZ ;  /* 0x0000000104047899 */ /* 0x000fe200080006ff */
[----:B------:R-:W2:Y:S03]  /*0b80*/  FENCE.VIEW.ASYNC.S ;  /* 0x00000000000073c6 */ /* 0x000ea60000000000 */
[----:B--2---:R4:W2:Y:S08]  /*0b90*/  SYNCS.EXCH.64 URZ, [UR6+0x110], UR8 ;  /* 0x0001100806ff75b2 */ /* 0x0048b00008000100 */
[----:B------:R4:W3:Y:S01]  /*0ba0*/  SYNCS.EXCH.64 URZ, [UR6+0x120], UR4 ;  /* 0x0001200406ff75b2 */ /* 0x0008e20008000100 */
[----:B------:R4:W1:Y:S01]  /*0bb0*/  SYNCS.EXCH.64 URZ, [UR6+0x118], UR8 ;  /* 0x0001180806ff75b2 */ /* 0x0008620008000100 */
[----:B------:R4:W1:Y:S02]  /*0bc0*/  SYNCS.EXCH.64 URZ, [UR6+0x128], UR4 ;  /* 0x0001280406ff75b2 */ /* 0x0008640008000100 */
[----:B----4-:R-:W-:Y:S01]  /*0bd0*/  NOP ;  /* 0x0000000000007918 */ /* 0x010fe20000000000 */
.L_x_13:
[----:B------:R-:W4:Y:S01]  /*0be0*/  SHFL.IDX PT, R2, R46, RZ, 0x1f ;  /* 0x00001fff2e027589 */ /* 0x000f2200000e0000 */
[----:B------:R-:W-:Y:S01]  /*0bf0*/  NOP ;  /* 0x0000000000007918 */ /* 0x000fe20000000000 */
[----:B----4-:R-:W-:-:S13]  /*0c00*/  ISETP.NE.AND P0, PT, R2, 0x5, PT ;  /* 0x000000050200780c */ /* 0x010fda0003f05270 */
[----:B------:R-:W-:Y:S05]  /*0c10*/  @P0 BRA `(.L_x_14) ;  /* 0x0000000000580947 */ /* 0x000fea0003800000 */
[----:B--23--:R-:W2:Y:S01]  /*0c20*/  S2UR UR4, SR_CgaCtaId ;  /* 0x00000000000479c3 */ /* 0x00cea20000008800 */
        /* <DEDUP_REMOVED lines=10> */
[----:B--2---:R-:W-:Y:S01]  /*0cd0*/  ULEA UR4, UR4, UR5, 0x18 ;  /* 0x0000000504047291 */ /* 0x004fe2000f8ec0ff */
[----:B------:R-:W2:Y:S11]  /*0ce0*/  FENCE.VIEW.ASYNC.S ;  /* 0x00000000000073c6 */ /* 0x000eb60000000000 */
[----:B--2---:R4:W2:Y:S01]  /*0cf0*/  SYNCS.EXCH.64 URZ, [UR4+0x130], UR8 ;  /* 0x0001300804ff75b2 */ /* 0x0048a20008000100 */
[----:B------:R4:W3:Y:S01]  /*0d00*/  SYNCS.EXCH.64 URZ, [UR4+0x150], UR6 ;  /* 0x0001500604ff75b2 */ /* 0x0008e20008000100 */
[----:B------:R4:W1:Y:S01]  /*0d10*/  SYNCS.EXCH.64 URZ, [UR4+0x138], UR8 ;  /* 0x0001380804ff75b2 */ /* 0x0008620008000100 */
[----:B------:R4:W1:Y:S01]  /*0d20*/  SYNCS.EXCH.64 URZ, [UR4+0x158], UR6 ;  /* 0x0001580604ff75b2 */ /* 0x0008620008000100 */
[----:B------:R4:W1:Y:S01]  /*0d30*/  SYNCS.EXCH.64 URZ, [UR4+0x140], UR8 ;  /* 0x0001400804ff75b2 */ /* 0x0008620008000100 */
[----:B------:R4:W1:Y:S01]  /*0d40*/  SYNCS.EXCH.64 URZ, [UR4+0x160], UR6 ;  /* 0x0001600604ff75b2 */ /* 0x0008620008000100 */
[----:B------:R4:W1:Y:S01]  /*0d50*/  SYNCS.EXCH.64 URZ, [UR4+0x148], UR8 ;  /* 0x0001480804ff75b2 */ /* 0x0008620008000100 */
[----:B------:R4:W1:Y:S02]  /*0d60*/  SYNCS.EXCH.64 URZ, [UR4+0x168], UR6 ;  /* 0x0001680604ff75b2 */ /* 0x0008640008000100 */
[----:B----4-:R-:W-:Y:S01]  /*0d70*/  NOP ;  /* 0x0000000000007918 */ /* 0x010fe20000000000 */
.L_x_14:
[----:B------:R-:W4:Y:S01]  /*0d80*/  SHFL.IDX PT, R2, R46, RZ, 0x1f ;  /* 0x00001fff2e027589 */ /* 0x000f2200000e0000 */
[----:B------:R-:W1:Y:S01]  /*0d90*/  S2UR UR54, SR_CgaCtaId ;  /* 0x00000000003679c3 */ /* 0x000e620000008800 */
[----:B------:R-:W-:Y:S01]  /*0da0*/  NOP ;  /* 0x0000000000007918 */ /* 0x000fe20000000000 */
[----:B----4-:R-:W-:-:S13]  /*0db0*/  ISETP.NE.AND P0, PT, R2, 0x3, PT ;  /* 0x000000030200780c */ /* 0x010fda0003f05270 */
[----:B-1----:R-:W-:Y:S05]  /*0dc0*/  @P0 BRA `(.L_x_15) ;  /* 0x0000000000340947 */ /* 0x002fea0003800000 */
[----:B--23--:R-:W-:Y:S01]  /*0dd0*/  UMOV UR4, 0x400 ;  /* 0x0000040000047882 */ /* 0x00cfe20000000000 */
[----:B------:R-:W-:Y:S01]  /*0de0*/  UMOV UR6, 0x20 ;  /* 0x0000002000067882 */ /* 0x000fe20000000000 */
[----:B------:R-:W-:Y:S02]  /*0df0*/  ULEA UR4, UR54, UR4, 0x18 ;  /* 0x0000000436047291 */ /* 0x000fe4000f8ec0ff */
[----:B------:R-:W-:-:S04]  /*0e00*/  UIADD3 UR6, UPT, UPT, -UR6, 0x100000, URZ ;  /* 0x0010000006067890 */ /* 0x000fc8000fffe1ff */
[----:B------:R-:W-:Y:S02]  /*0e10*/  USHF.L.U32 UR7, UR6, 0xb, URZ ;  /* 0x0000000b06077899 */ /* 0x000fe400080006ff */
[----:B------:R-:W-:Y:S01]  /*0e20*/  USHF.L.U32 UR6, UR6, 0x1, URZ ;  /* 0x0000000106067899 */ /* 0x000fe200080006ff */
[----:B------:R-:W-:Y:S01]  /*0e30*/  ELECT P0, URZ, PT ;  /* 0x0000000000ff782f */ /* 0x000fe20003800000 */
[----:B------:R-:W1:Y:S10]  /*0e40*/  FENCE.VIEW.ASYNC.S ;  /* 0x00000000000073c6 */ /* 0x000e740000000000 */
[----:B-1----:R1:W4:Y:S01]  /*0e50*/  SYNCS.EXCH.64 URZ, [UR4+0x170], UR6 ;  /* 0x0001700604ff75b2 */ /* 0x0023220008000100 */
[----:B------:R1:W2:Y:S01]  /*0e60*/  SYNCS.EXCH.64 URZ, [UR4+0x180], UR6 ;  /* 0x0001800604ff75b2 */ /* 0x0002a20008000100 */
[----:B------:R1:W3:Y:S01]  /*0e70*/  SYNCS.EXCH.64 URZ, [UR4+0x178], UR6 ;  /* 0x0001780604ff75b2 */ /* 0x0002e20008000100 */
[----:B------:R1:W1:Y:S01]  /*0e80*/  SYNCS.EXCH.64 URZ, [UR4+0x188], UR6 ;  /* 0x0001880604ff75b2 */ /* 0x0002620008000100 */
[----:B------:R-:W-:Y:S01]  /*0e90*/  NOP ;  /* 0x0000000000007918 */ /* 0x000fe20000000000 */
.L_x_15:
[----:B-123--:R-:W1:Y:S01]  /*0ea0*/  LDCU UR4, c[0x0][0x36c] ;  /* 0x00006d80ff0477ac */ /* 0x00ee620008000800 */
[----:B------:R-:W-:Y:S01]  /*0eb0*/  ISETP.NE.OR P3, PT, R0, 0x2, !P3 ;  /* 0x000000020000780c */ /* 0x000fe20005f65670 */
[----:B------:R-:W-:Y:S01]  /*0ec0*/  NOP ;  /* 0x0000000000007918 */ /* 0x000fe20000000000 */
[----:B------:R-:W-:Y:S01]  /*0ed0*/  LOP3.LUT R0, R55, 0x1f, RZ, 0xc0, !PT ;  /* 0x0000001f37007812 */ /* 0x000fe200078ec0ff */
[----:B------:R-:W-:Y:S02]  /*0ee0*/  UISETP.NE.AND UP4, UPT, UR22, URZ, UPT ;  /* 0x000000ff1600728c */ /* 0x000fe4000bf85270 */
[----:B-1----:R-:W-:-:S09]  /*0ef0*/  UISETP.EQ.U32.AND UP5, UPT, UR4, 0x1, UPT ;  /* 0x000000010400788c */ /* 0x002fd2000bfa2070 */
[----:B------:R-:W-:Y:S05]  /*0f00*/  BRA.U !UP5, `(.L_x_16) ;  /* 0x000000010d087547 */ /* 0x000fea000b800000 */
[----:B----4-:R-:W-:Y:S01]  /*0f10*/  UCGABAR_ARV ;  /* 0x00000000000079c7 */ /* 0x010fe20008000000 */
[----:B------:R-:W-:Y:S05]  /*0f20*/  BRA `(.L_x_17) ;  /* 0x0000000000047947 */ /* 0x000fea0003800000 */
.L_x_16:
[----:B----4-:R-:W-:Y:S01]  /*0f30*/  NOP ;  /* 0x0000000000007918 */ /* 0x010fe20000000000 */
.L_x_17:
[----:B------:R-:W1:Y:S01]  /*0f40*/  S2UR UR7, SR_CTAID.X ;  /* 0x00000000000779c3 */ /* 0x000e620000002500 */
[----:B------:R-:W-:-:S05]  /*0f50*/  CS2R.32 R48, SR_CgaSize ;  /* 0x0000000000307805 */ /* 0x000fca0000008a00 */
[----:B------:R-:W-:-:S05]  /*0f60*/  IMAD R48, R48, -0xa0, RZ ;  /* 0xffffff6030307824 */ /* 0x000fca00078e02ff */
[----:B------:R-:W-:-:S14]  /*0f70*/  R2UR UR5, R48 ;  /* 0x00000000300572ca */ /* 0x000fdc00000e0000 */
[----:B------:R-:W2:Y:S01]  /*0f80*/  LDCU UR5, c[0x0][UR5+0x2b0] ;  /* 0x00005600050577ac */ /* 0x000ea20008000800 */
[----:B------:R-:W-:-:S05]  /*0f90*/  CS2R.32 R48, SR_CgaSize ;  /* 0x0000000000307805 */ /* 0x000fca0000008a00 */
[----:B------:R-:W-:-:S05]  /*0fa0*/  IMAD R48, R48, -0xa0, RZ ;  /* 0xffffff6030307824 */ /* 0x000fca00078e02ff */
[----:B------:R-:W-:-:S14]  /*0fb0*/  R2UR UR4, R48 ;  /* 0x00000000300472ca */ /* 0x000fdc00000e0000 */
[----:B------:R-:W3:Y:S01]  /*0fc0*/  LDCU UR4, c[0x0][UR4+0x2b4] ;  /* 0x00005680040477ac */ /* 0x000ee20008000800 */
[----:B------:R-:W4:Y:S01]  /*0fd0*/  S2UR UR8, SR_CTAID.Y ;  /* 0x00000000000879c3 */ /* 0x000f220000002600 */
[----:B------:R-:W-:-:S05]  /*0fe0*/  CS2R.32 R48, SR_CgaSize ;  /* 0x0000000000307805 */ /* 0x000fca0000008a00 */
[----:B------:R-:W-:-:S05]  /*0ff0*/  IMAD R48, R48, -0xa0, RZ ;  /* 0xffffff6030307824 */ /* 0x000fca00078e02ff */
[----:B------:R-:W-:-:S14]  /*1000*/  R2UR UR9, R48 ;  /* 0x00000000300972ca */ /* 0x000fdc00000e0000 */
[----:B------:R-:W3:Y:S01]  /*1010*/  LDCU UR9, c[0x0][UR9+0x2a0] ;  /* 0x00005400090977ac */ /* 0x000ee20008000800 */
[----:B------:R-:W-:-:S05]  /*1020*/  CS2R.32 R48, SR_CgaSize ;  /* 0x0000000000307805 */ /* 0x000fca0000008a00 */
[----:B------:R-:W-:-:S05]  /*1030*/  IMAD R48, R48, -0xa0, RZ ;  /* 0xffffff6030307824 */ /* 0x000fca00078e02ff */
[----:B------:R-:W-:-:S14]  /*1040*/  R2UR UR10, R48 ;  /* 0x00000000300a72ca */ /* 0x000fdc00000e0000 */
[----:B------:R-:W3:Y:S01]  /*1050*/  LDCU UR10, c[0x0][UR10+0x2a4] ;  /* 0x000054800a0a77ac */ /* 0x000ee20008000800 */
[----:B------:R-:W3:Y:S01]  /*1060*/  S2UR UR36, SR_CTAID.Z ;  /* 0x00000000002479c3 */ /* 0x000ee20000002700 */
[----:B------:R-:W3:Y:S01]  /*1070*/  LDCU UR23, c[0x0][0xb24] ;  /* 0x00016480ff1777ac */ /* 0x000ee20008000800 */
[----:B------:R-:W3:Y:S01]  /*1080*/  LDCU UR40, c[0x0][0xb24] ;  /* 0x00016480ff2877ac */ /* 0x000ee20008000800 */
[----:B-1----:R-:W-:Y:S01]  /*1090*/  I2FP.F32.U32 R3, UR7 ;  /* 0x0000000700037c45 */ /* 0x002fe20008201000 */
[----:B------:R-:W1:Y:S04]  /*10a0*/  LDCU UR27, c[0x0][0xb30] ;  /* 0x00016600ff1b77ac */ /* 0x000e680008000800 */
[----:B--2---:R-:W-:Y:S01]  /*10b0*/  FMUL R3, R3, UR5 ;  /* 0x0000000503037c20 */ /* 0x004fe20008400000 */
[----:B------:R-:W-:Y:S01]  /*10c0*/  USHF.L.U32 UR24, UR54, 0x9, URZ ;  /* 0x0000000936187899 */ /* 0x000fe200080006ff */
[----:B----4-:R-:W-:Y:S01]  /*10d0*/  I2FP.F32.U32 R2, UR8 ;  /* 0x0000000800027c45 */ /* 0x010fe20008201000 */
[----:B------:R-:W-:Y:S01]  /*10e0*/  UMOV UR26, UR7 ;  /* 0x00000007001a7c82 */ /* 0x000fe20008000000 */
[----:B------:R-:W-:-:S02]  /*10f0*/  UMOV UR30, UR8 ;  /* 0x00000008001e7c82 */ /* 0x000fc40008000000 */
[----:B------:R-:W2:Y:S01]  /*1100*/  F2I.U32.TRUNC.NTZ R3, R3 ;  /* 0x0000000300037305 */ /* 0x000ea2000020f000 */
[----:B---3--:R-:W-:Y:S01]  /*1110*/  UISETP.GE.AND UP2, UPT, UR23, 0x1, UPT ;  /* 0x000000011700788c */ /* 0x008fe2000bf46270 */
[----:B------:R-:W-:-:S06]  /*1120*/  FMUL R2, R2, UR4 ;  /* 0x0000000402027c20 */ /* 0x000fcc0008400000 */
[----:B------:R-:W3:Y:S01]  /*1130*/  F2I.U32.TRUNC.NTZ R2, R2 ;  /* 0x0000000200027305 */ /* 0x000ee2000020f000 */
[----:B--2---:R-:W-:Y:S02]  /*1140*/  R2UR UR4, R3 ;  /* 0x00000000030472ca */ /* 0x004fe400000e0000 */
[----:B---3--:R-:W-:Y:S02]  /*1150*/  R2UR UR6, R2 ;  /* 0x00000000020672ca */ /* 0x008fe400000e0000 */
[----:B------:R-:W-:-:S09]  /*1160*/  PRMT R2, RZ, 0x7610, R2 ;  /* 0x00007610ff027816 */ /* 0x000fd20000000002 */
[----:B------:R-:W-:-:S04]  /*1170*/  UIADD3 UR5, UPT, UPT, -UR4, URZ, URZ ;  /* 0x000000ff04057290 */ /* 0x000fc8000fffe1ff */
[----:B------:R-:W-:Y:S02]  /*1180*/  UIMAD UR5, UR9, UR5, UR7 ;  /* 0x00000005090572a4 */ /* 0x000fe4000f8e0207 */
[----:B------:R-:W-:-:S04]  /*1190*/  UIADD3 UR4, UPT, UPT, -UR6, URZ, URZ ;  /* 0x000000ff06047290 */ /* 0x000fc8000fffe1ff */
[----:B------:R-:W-:Y:S01]  /*11a0*/  IMAD.U32 R48, RZ, RZ, UR5 ;  /* 0x00000005ff307e24 */ /* 0x000fe2000f8e00ff */
[----:B------:R-:W-:-:S06]  /*11b0*/  UIMAD UR4, UR10, UR4, UR8 ;  /* 0x000000040a0472a4 */ /* 0x000fcc000f8e0208 */
[----:B------:R-:W-:Y:S01]  /*11c0*/  IMAD.U32 R47, RZ, RZ, UR4 ;  /* 0x00000004ff2f7e24 */ /* 0x000fe2000f8e00ff */
[----:B-1----:R-:W-:Y:S06]  /*11d0*/  BRA.U UP4, `(.L_x_18) ;  /* 0x0000000104807547 */ /* 0x002fec000b800000 */
[----:B------:R-:W-:Y:S02]  /*11e0*/  R2UR UR9, R47 ;  /* 0x000000002f0972ca */ /* 0x000fe400000e0000 */
[----:B------:R-:W-:-:S11]  /*11f0*/  R2UR UR8, R48 ;  /* 0x00000000300872ca */ /* 0x000fd600000e0000 */
[----:B------:R-:W-:Y:S02]  /*1200*/  UISETP.NE.AND UP0, UPT, UR9, 0x1, UPT ;  /* 0x000000010900788c */ /* 0x000fe4000bf05270 */
[----:B------:R-:W-:Y:S02]  /*1210*/  UISETP.NE.AND UP1, UPT, UR9, 0x2, UPT ;  /* 0x000000020900788c */ /* 0x000fe4000bf25270 */
[----:B------:R-:W-:Y:S02]  /*1220*/  USEL UR5, URZ, 0x2, UP0 ;  /* 0x00000002ff057887 */ /* 0x000fe40008000000 */
[----:B------:R-:W-:Y:S02]  /*1230*/  UISETP.NE.AND UP0, UPT, UR9, 0x3, UPT ;  /* 0x000000030900788c */ /* 0x000fe4000bf05270 */
[----:B------:R-:W-:Y:S02]  /*1240*/  USEL UR4, URZ, 0x4, UP1 ;  /* 0x00000004ff047887 */ /* 0x000fe40008800000 */
[----:B------:R-:W-:-:S02]  /*1250*/  UISETP.NE.AND UP1, UPT, UR9, 0x4, UPT ;  /* 0x000000040900788c */ /* 0x000fc4000bf25270 */
[----:B------:R-:W-:Y:S02]  /*1260*/  USEL UR7, URZ, 0x8, UP0 ;  /* 0x00000008ff077887 */ /* 0x000fe40008000000 */
[----:B------:R-:W-:Y:S02]  /*1270*/  UISETP.NE.AND UP0, UPT, UR9, 0x5, UPT ;  /* 0x000000050900788c */ /* 0x000fe4000bf05270 */
[----:B------:R-:W-:Y:S02]  /*1280*/  USEL UR6, URZ, 0x10, UP1 ;  /* 0x00000010ff067887 */ /* 0x000fe40008800000 */
[----:B------:R-:W-:Y:S02]  /*1290*/  UISETP.NE.AND UP1, UPT, UR9, 0x6, UPT ;  /* 0x000000060900788c */ /* 0x000fe4000bf25270 */
[----:B------:R-:W-:Y:S02]  /*12a0*/  USEL UR11, URZ, 0x20, UP0 ;  /* 0x00000020ff0b7887 */ /* 0x000fe40008000000 */
[----:B------:R-:W-:-:S02]  /*12b0*/  UISETP.NE.AND UP0, UPT, UR9, 0x7, UPT ;  /* 0x000000070900788c */ /* 0x000fc4000bf05270 */
[----:B------:R-:W-:Y:S02]  /*12c0*/  USEL UR12, URZ, 0x40, UP1 ;  /* 0x00000040ff0c7887 */ /* 0x000fe40008800000 */
[----:B------:R-:W-:Y:S02]  /*12d0*/  UISETP.NE.AND UP1, UPT, UR9, URZ, UPT ;  /* 0x000000ff0900728c */ /* 0x000fe4000bf25270 */
[----:B------:R-:W-:Y:S02]  /*12e0*/  USEL UR13, URZ, 0x80, UP0 ;  /* 0x00000080ff0d7887 */ /* 0x000fe40008000000 */
[----:B------:R-:W-:Y:S02]  /*12f0*/  UISETP.NE.AND UP0, UPT, UR8, URZ, UPT ;  /* 0x000000ff0800728c */ /* 0x000fe4000bf05270 */
[----:B------:R-:W-:Y:S02]  /*1300*/  UISETP.EQ.OR UP1, UPT, UR8, URZ, !UP1 ;  /* 0x000000ff0800728c */ /* 0x000fe4000cf22670 */
[----:B------:R-:W-:-:S02]  /*1310*/  USEL UR9, UR5, 0x2, UP0 ;  /* 0x0000000205097887 */ /* 0x000fc40008000000 */
[----:B------:R-:W-:Y:S02]  /*1320*/  USEL UR4, UR4, 0x4, UP0 ;  /* 0x0000000404047887 */ /* 0x000fe40008000000 */
[----:B------:R-:W-:Y:S02]  /*1330*/  USEL UR5, URZ, 0x1, !UP1 ;  /* 0x00000001ff057887 */ /* 0x000fe4000c800000 */
[----:B------:R-:W-:Y:S02]  /*1340*/  USEL UR10, UR7, 0x8, UP0 ;  /* 0x00000008070a7887 */ /* 0x000fe40008000000 */
[----:B------:R-:W-:Y:S02]  /*1350*/  USEL UR8, UR6, 0x10, UP0 ;  /* 0x0000001006087887 */ /* 0x000fe40008000000 */
[----:B------:R-:W-:Y:S02]  /*1360*/  UIADD3 UR4, UPT, UPT, UR4, UR9, UR5 ;  /* 0x0000000904047290 */ /* 0x000fe4000fffe005 */
[----:B------:R-:W-:-:S02]  /*1370*/  USEL UR7, UR11, 0x20, UP0 ;  /* 0x000000200b077887 */ /* 0x000fc40008000000 */
[----:B------:R-:W-:Y:S02]  /*1380*/  USEL UR6, UR12, 0x40, UP0 ;  /* 0x000000400c067887 */ /* 0x000fe40008000000 */
[----:B------:R-:W-:Y:S02]  /*1390*/  UIADD3 UR4, UPT, UPT, UR8, UR10, UR4 ;  /* 0x0000000a08047290 */ /* 0x000fe4000fffe004 */
[----:B------:R-:W-:Y:S02]  /*13a0*/  USEL UR5, UR13, 0x80, UP0 ;  /* 0x000000800d057887 */ /* 0x000fe40008000000 */
[----:B------:R-:W-:-:S04]  /*13b0*/  UIADD3 UR4, UPT, UPT, UR6, UR7, UR4 ;  /* 0x0000000706047290 */ /* 0x000fc8000fffe004 */
[----:B------:R-:W-:-:S06]  /*13c0*/  UIADD3 UR4, UPT, UPT, UR4, UR5, URZ ;  /* 0x0000000504047290 */ /* 0x000fcc000fffe0ff */
[----:B------:R-:W-:Y:S02]  /*13d0*/  IMAD.U32 R2, RZ, RZ, UR4 ;  /* 0x00000004ff027e24 */ /* 0x000fe4000f8e00ff */
.L_x_18:
[----:B------:R-:W-:Y:S05]  /*13e0*/  BRA.U !UP2, `(.L_x_19) ;  /* 0x000000010ad47547 */ /* 0x000fea000b800000 */
[----:B------:R-:W1:Y:S01]  /*13f0*/  LDCU.128 UR12, c[0x0][0xb10] ;  /* 0x00016200ff0c77ac */ /* 0x000e620008000c00 */
[----:B------:R-:W2:Y:S01]  /*1400*/  LDCU UR6, c[0x0][0x370] ;  /* 0x00006e00ff0677ac */ /* 0x000ea20008000800 */
[----:B------:R-:W3:Y:S01]  /*1410*/  LDCU UR5, c[0x0][0x374] ;  /* 0x00006e80ff0577ac */ /* 0x000ee20008000800 */
[----:B------:R-:W4:Y:S01]  /*1420*/  LDCU UR25, c[0x0][0xb0c] ;  /* 0x00016180ff1977ac */ /* 0x000f220008000800 */
[----:B------:R-:W4:Y:S01]  /*1430*/  LDCU UR4, c[0x0][0xb20] ;  /* 0x00016400ff0477ac */ /* 0x000f220008000800 */
[----:B------:R-:W4:Y:S01]  /*1440*/  LDCU.64 UR8, c[0x0][0xb28] ;  /* 0x00016500ff0877ac */ /* 0x000f220008000a00 */
[----:B-1----:R-:W-:Y:S02]  /*1450*/  UISETP.NE.AND UP0, UPT, UR14, 0x1, UPT ;  /* 0x000000010e00788c */ /* 0x002fe4000bf05270 */
[----:B---3--:R-:W-:Y:S02]  /*1460*/  UIMAD.WIDE.U32 UR10, UR5, UR15, URZ ;  /* 0x0000000f050a72a5 */ /* 0x008fe4000f8e00ff */
[----:B--2---:R-:W-:-:S02]  /*1470*/  UIMAD.WIDE.U32 UR18, UR6, UR12, URZ ;  /* 0x0000000c061272a5 */ /* 0x004fc4000f8e00ff */
[----:B----4-:R-:W-:Y:S02]  /*1480*/  UISETP.NE.AND UP1, UPT, UR25, 0x1, UPT ;  /* 0x000000011900788c */ /* 0x010fe4000bf25270 */
[----:B------:R-:W-:Y:S01]  /*1490*/  UISETP.NE.AND UP2, UPT, UR23, 0x1, UPT ;  /* 0x000000011700788c */ /* 0x000fe2000bf45270 */
[----:B------:R-:W-:Y:S02]  /*14a0*/  UMOV UR10, UR11 ;  /* 0x0000000b000a7c82 */ /* 0x000fe40008000000 */
[----:B------:R-:W-:Y:S01]  /*14b0*/  UMOV UR18, UR19 ;  /* 0x0000001300127c82 */ /* 0x000fe20008000000 */
[----:B------:R-:W-:Y:S02]  /*14c0*/  @UP0 USHF.R.U32.HI UR5, URZ, UR4, UR10 ;  /* 0x00000004ff050299 */ /* 0x000fe4000801160a */
[----:B------:R-:W-:Y:S02]  /*14d0*/  UIMAD.WIDE.U32 UR20, UR30, UR15, URZ ;  /* 0x0000000f1e1472a5 */ /* 0x000fe4000f8e00ff */
[----:B------:R-:W-:-:S02]  /*14e0*/  UIMAD.WIDE.U32 UR10, UR5, UR8, URZ ;  /* 0x00000008050a72a5 */ /* 0x000fc4000f8e00ff */
[----:B------:R-:W-:Y:S02]  /*14f0*/  @UP1 USHF.R.U32.HI UR6, URZ, UR13, UR18 ;  /* 0x0000000dff061299 */ /* 0x000fe40008011612 */
[----:B------:R-:W-:Y:S02]  /*1500*/  UIMAD.WIDE.U32 UR16, UR26, UR12, URZ ;  /* 0x0000000c1a1072a5 */ /* 0x000fe4000f8e00ff */
[----:B------:R-:W-:Y:S01]  /*1510*/  UIMAD.WIDE.U32 UR18, UR6, UR8, URZ ;  /* 0x00000008061272a5 */ /* 0x000fe2000f8e00ff */
[----:B------:R-:W-:Y:S01]  /*1520*/  UMOV UR20, UR21 ;  /* 0x0000001500147c82 */ /* 0x000fe20008000000 */
[----:B------:R-:W-:Y:S01]  /*1530*/  UMOV UR10, UR11 ;  /* 0x0000000b000a7c82 */ /* 0x000fe20008000000 */
[----:B------:R-:W-:Y:S02]  /*1540*/  USHF.R.U32.HI UR20, URZ, UR4, UR20 ;  /* 0x00000004ff147299 */ /* 0x000fe40008011614 */
[----:B------:R-:W-:Y:S02]  /*1550*/  @UP2 USHF.R.U32.HI UR5, URZ, UR9, UR10 ;  /* 0x00000009ff052299 */ /* 0x000fe4000801160a */
[----:B------:R-:W-:Y:S01]  /*1560*/  UMOV UR7, UR19 ;  /* 0x0000001300077c82 */ /* 0x000fe20008000000 */
[----:B------:R-:W-:Y:S01]  /*1570*/  UMOV UR16, UR17 ;  /* 0x0000001100107c82 */ /* 0x000fe20008000000 */
[----:B------:R-:W-:-:S02]  /*1580*/  @UP2 USHF.R.U32.HI UR6, URZ, UR9, UR7 ;  /* 0x00000009ff062299 */ /* 0x000fc40008011607 */
[----:B------:R-:W-:Y:S02]  /*1590*/  USHF.R.U32.HI UR13, URZ, UR13, UR16 ;  /* 0x0000000dff0d7299 */ /* 0x000fe40008011610 */
[----:B------:R-:W-:Y:S02]  /*15a0*/  USEL UR4, UR30, UR20, !UP0 ;  /* 0x000000141e047287 */ /* 0x000fe4000c000000 */
[----:B------:R-:W-:Y:S02]  /*15b0*/  UIMAD UR7, UR5, UR23, URZ ;  /* 0x00000017050772a4 */ /* 0x000fe4000f8e02ff */
[----:B------:R-:W-:Y:S02]  /*15c0*/  USEL UR5, UR26, UR13, !UP1 ;  /* 0x0000000d1a057287 */ /* 0x000fe4000c800000 */
[----:B------:R-:W-:Y:S02]  /*15d0*/  UIMAD UR12, UR6, UR23, URZ ;  /* 0x00000017060c72a4 */ /* 0x000fe4000f8e02ff */
[----:B------:R-:W-:-:S02]  /*15e0*/  UISETP.GE.AND UP0, UPT, UR4, UR7, UPT ;  /* 0x000000070400728c */ /* 0x000fc4000bf06270 */
[----:B------:R-:W-:Y:S02]  /*15f0*/  UIMAD.WIDE.U32 UR10, UR4, UR8, URZ ;  /* 0x00000008040a72a5 */ /* 0x000fe4000f8e00ff */
[----:B------:R-:W-:Y:S02]  /*1600*/  UISETP.GE.OR UP0, UPT, UR5, UR12, UP0 ;  /* 0x0000000c0500728c */ /* 0x000fe40008706670 */
[----:B------:R-:W-:Y:S02]  /*1610*/  UIMAD.WIDE.U32 UR12, UR5, UR8, URZ ;  /* 0x00000008050c72a5 */ /* 0x000fe4000f8e00ff */
[----:B------:R-:W-:Y:S01]  /*1620*/  UIADD3 UR10, UPT, UPT, -UR4, URZ, URZ ;  /* 0x000000ff040a7290 */ /* 0x000fe2000fffe1ff */
[----:B------:R-:W-:Y:S01]  /*1630*/  UMOV UR8, UR11 ;  /* 0x0000000b00087c82 */ /* 0x000fe20008000000 */
[----:B------:R-:W-:Y:S02]  /*1640*/  UIADD3 UR11, UPT, UPT, -UR5, URZ, URZ ;  /* 0x000000ff050b7290 */ /* 0x000fe4000fffe1ff */
[----:B------:R-:W-:-:S03]  /*1650*/  USHF.R.U32.HI UR8, URZ, UR9, UR8 ;  /* 0x00000009ff087299 */ /* 0x000fc60008011608 */
[----:B------:R-:W-:Y:S01]  /*1660*/  @!UP0 UMOV UR7, UR13 ;  /* 0x0000000d00078c82 */ /* 0x000fe20008000000 */
[----:B------:R-:W-:Y:S02]  /*1670*/  UIMAD UR30, UR14, UR10, UR30 ;  /* 0x0000000a0e1e72a4 */ /* 0x000fe4000f8e021e */
[----:B------:R-:W-:Y:S02]  /*1680*/  USEL UR8, UR4, UR8, !UP2 ;  /* 0x0000000804087287 */ /* 0x000fe4000d000000 */
[----:B------:R-:W-:Y:S02]  /*1690*/  @!UP0 USHF.R.U32.HI UR7, URZ, UR9, UR7 ;  /* 0x00000009ff078299 */ /* 0x000fe40008011607 */
[----:B------:R-:W-:Y:S02]  /*16a0*/  UIADD3 UR9, UPT, UPT, -UR8, URZ, URZ ;  /* 0x000000ff08097290 */ /* 0x000fe4000fffe1ff */
[----:B------:R-:W-:Y:S02]  /*16b0*/  @!UP0 USEL UR7, UR5, UR7, !UP2 ;  /* 0x0000000705078287 */ /* 0x000fe4000d000000 */
[----:B------:R-:W-:-:S02]  /*16c0*/  UIMAD UR9, UR23, UR9, UR4 ;  /* 0x00000009170972a4 */ /* 0x000fc4000f8e0204 */
[----:B------:R-:W-:Y:S02]  /*16d0*/  @!UP0 UIADD3 UR8, UPT, UPT, UR8, -UR7, URZ ;  /* 0x8000000708088290 */ /* 0x000fe4000fffe0ff */
[----:B------:R-:W-:Y:S02]  /*16e0*/  @!UP0 UIMAD UR6, UR9, UR6, UR7 ;  /* 0x00000006090682a4 */ /* 0x000fe4000f8e0207 */
[----:B------:R-:W-:Y:S02]  /*16f0*/  @!UP0 UIMAD UR4, UR8, UR23, UR5 ;  /* 0x00000017080482a4 */ /* 0x000fe4000f8e0205 */
[----:B------:R-:W-:Y:S02]  /*1700*/  UIMAD UR26, UR25, UR11, UR26 ;  /* 0x0000000b191a72a4 */ /* 0x000fe4000f8e021a */
[----:B------:R-:W-:Y:S01]  /*1710*/  UIMAD UR30, UR4, UR14, UR30 ;  /* 0x0000000e041e72a4 */ /* 0x000fe2000f8e021e */
[----:B------:R-:W-:Y:S02]  /*1720*/  @!UP0 UMOV UR5, UR6 ;  /* 0x0000000600058c82 */ /* 0x000fe40008000000 */
[----:B------:R-:W-:-:S12]  /*1730*/  UIMAD UR26, UR5, UR25, UR26 ;  /* 0x00000019051a72a4 */ /* 0x000fd8000f8e021a */
.L_x_19:
[----:B------:R-:W-:Y:S02]  /*1740*/  UISETP.NE.AND UP1, UPT, UR27, 0x1, UPT ;  /* 0x000000011b00788c */ /* 0x000fe4000bf25270 */
[----:B------:R-:W-:Y:S02]  /*1750*/  UISETP.NE.AND UP0, UPT, UR22, 0x2, UPT ;  /* 0x000000021600788c */ /* 0x000fe4000bf05270 */
[----:B------:R-:W-:-:S05]  /*1760*/  ULOP3.LUT UR21, UR24, 0xe00, URZ, 0xc0, !UPT ;  /* 0x00000e0018157892 */ /* 0x000fca000f8ec0ff */
[----:B------:R-:W-:Y:S07]  /*1770*/  BRA.U UP1, `(.L_x_20) ;  /* 0x0000000101447547 */ /* 0x000fee000b800000 */
[----:B------:R-:W1:Y:S01]  /*1780*/  LDCU.128 UR8, c[0x0][0xb10] ;  /* 0x00016200ff0877ac */ /* 0x000e620008000c00 */
[----:B------:R-:W2:Y:S01]  /*1790*/  LDCU UR12, c[0x0][0xb0c] ;  /* 0x00016180ff0c77ac */ /* 0x000ea20008000800 */
[----:B------:R-:W3:Y:S01]  /*17a0*/  LDCU UR13, c[0x0][0xb20] ;  /* 0x00016400ff0d77ac */ /* 0x000ee20008000800 */
[----:B-1----:R-:W-:Y:S02]  /*17b0*/  UIMAD.WIDE.U32 UR6, UR26, UR8, URZ ;  /* 0x000000081a0672a5 */ /* 0x002fe4000f8e00ff */
[----:B------:R-:W-:Y:S02]  /*17c0*/  UIMAD.WIDE.U32 UR4, UR30, UR11, URZ ;  /* 0x0000000b1e0472a5 */ /* 0x000fe4000f8e00ff */
[----:B--2---:R-:W-:Y:S02]  /*17d0*/  UISETP.NE.AND UP2, UPT, UR12, 0x1, UPT ;  /* 0x000000010c00788c */ /* 0x004fe4000bf45270 */
[----:B------:R-:W-:Y:S01]  /*17e0*/  UISETP.NE.AND UP1, UPT, UR10, 0x1, UPT ;  /* 0x000000010a00788c */ /* 0x000fe2000bf25270 */
[----:B------:R-:W-:-:S02]  /*17f0*/  UMOV UR6, UR7 ;  /* 0x0000000700067c82 */ /* 0x000fc40008000000 */
[----:B------:R-:W-:Y:S01]  /*1800*/  UMOV UR4, UR5 ;  /* 0x0000000500047c82 */ /* 0x000fe20008000000 */
[----:B------:R-:W-:Y:S02]  /*1810*/  USHF.R.U32.HI UR6, URZ, UR9, UR6 ;  /* 0x00000009ff067299 */ /* 0x000fe40008011606 */
[----:B---3--:R-:W-:Y:S02]  /*1820*/  USHF.R.U32.HI UR4, URZ, UR13, UR4 ;  /* 0x0000000dff047299 */ /* 0x008fe40008011604 */
[----:B------:R-:W-:Y:S02]  /*1830*/  USEL UR5, UR26, UR6, !UP2 ;  /* 0x000000061a057287 */ /* 0x000fe4000d000000 */
[----:B------:R-:W-:-:S04]  /*1840*/  USEL UR4, UR30, UR4, !UP1 ;  /* 0x000000041e047287 */ /* 0x000fc8000c800000 */
[----:B------:R-:W-:Y:S02]  /*1850*/  UIADD3 UR6, UPT, UPT, UR5, -UR4, URZ ;  /* 0x8000000405067290 */ /* 0x000fe4000fffe0ff */
[----:B------:R-:W-:Y:S02]  /*1860*/  UIADD3 UR4, UPT, UPT, -UR5, UR4, URZ ;  /* 0x0000000405047290 */ /* 0x000fe4000fffe1ff */
[----:B------:R-:W-:Y:S02]  /*1870*/  UIMAD UR30, UR6, UR10, UR30 ;  /* 0x0000000a061e72a4 */ /* 0x000fe4000f8e021e */
[----:B------:R-:W-:-:S12]  /*1880*/  UIMAD UR26, UR4, UR12, UR26 ;  /* 0x0000000c041a72a4 */ /* 0x000fd8000f8e021a */
.L_x_20:
[----:B------:R-:W-:Y:S05]  /*1890*/  BRA.U !UP5, `(.L_x_21) ;  /* 0x000000010d0c7547 */ /* 0x000fea000b800000 */
[----:B------:R-:W-:Y:S01]  /*18a0*/  UCGABAR_WAIT ;  /* 0x0000000000007dc7 */ /* 0x000fe20008000000 */
[----:B------:R-:W-:Y:S01]  /*18b0*/  CCTL.IVALL ;  /* 0x00000000ff00798f */ /* 0x000fe20002000000 */
[----:B------:R-:W-:Y:S05]  /*18c0*/  BRA `(.L_x_22) ;  /* 0x0000000000047947 */ /* 0x000fea0003800000 */
.L_x_21:
[----:B------:R-:W-:Y:S06]  /*18d0*/  BAR.SYNC.DEFER_BLOCKING 0x0 ;  /* 0x0000000000007b1d */ /* 0x000fec0000010000 */
.L_x_22:
[----:B------:R-:W-:Y:S05]  /*18e0*/  BRA.U UP0, `(.L_x_23) ;  /* 0x0000001900087547 */ /* 0x000fea000b800000 */
[----:B------:R-:W1:Y:S01]  /*18f0*/  LDCU UR6, c[0x0][0x38c] ;  /* 0x00007180ff0677ac */ /* 0x000e620008000800 */
[----:B------:R-:W-:Y:S01]  /*1900*/  PLOP3.LUT P1, PT, PT, PT, UP3, 0x80, 0x8 ;  /* 0x000000000008781c */ /* 0x000fe20003f2f038 */
[----:B------:R-:W-:Y:S01]  /*1910*/  IMAD.MOV.U32 R12, RZ, RZ, 0x1 ;  /* 0x00000001ff0c7424 */ /* 0x000fe200078e00ff */
[----:B------:R-:W-:Y:S01]  /*1920*/  ISETP.EQ.OR P2, PT, R0, RZ, P3 ;  /* 0x000000ff0000720c */ /* 0x000fe20001f42670 */
[----:B------:R-:W-:Y:S01]  /*1930*/  UISETP.NE.AND UP1, UPT, UR22, URZ, UPT ;  /* 0x000000ff1600728c */ /* 0x000fe2000bf25270 */
[----:B------:R-:W-:Y:S02]  /*1940*/  PLOP3.LUT P1, PT, P1, PT, PT, 0x8, 0x80 ;  /* 0x000000000080781c */ /* 0x000fe40000f2e170 */
[----:B------:R-:W-:Y:S01]  /*1950*/  CS2R R10, SRZ ;  /* 0x00000000000a7805 */ /* 0x000fe2000001ff00 */
[----:B------:R-:W-:Y:S01]  /*1960*/  IMAD.MOV.U32 R9, RZ, RZ, RZ ;  /* 0x000000ffff097224 */ /* 0x000fe200078e00ff */
[----:B------:R-:W2:Y:S01]  /*1970*/  LDCU UR39, c[0x0][0x370] ;  /* 0x00006e00ff2777ac */ /* 0x000ea20008000800 */
[----:B------:R-:W-:Y:S01]  /*1980*/  IMAD.MOV.U32 R8, RZ, RZ, 0x1 ;  /* 0x00000001ff087424 */ /* 0x000fe200078e00ff */
[----:B------:R-:W3:Y:S01]  /*1990*/  LDCU.64 UR28, c[0x0][0x348] ;  /* 0x00006900ff1c77ac */ /* 0x000ee20008000a00 */
[----:B------:R-:W-:-:S02]  /*19a0*/  USHF.R.U32.HI UR44, URZ, 0x6, UR21 ;  /* 0x00000006ff2c7899 */ /* 0x000fc40008011615 */
[----:B-1----:R-:W-:Y:S02]  /*19b0*/  UIADD3 UR5, UPT, UPT, UR6, 0x3f, URZ ;  /* 0x0000003f06057890 */ /* 0x002fe4000fffe0ff */
[----:B------:R-:W-:Y:S02]  /*19c0*/  UIADD3 UR45, UPT, UPT, UR6, 0x7e, URZ ;  /* 0x0000007e062d7890 */ /* 0x000fe4000fffe0ff */
[----:B------:R-:W-:Y:S01]  /*19d0*/  USHF.R.S32.HI UR4, URZ, 0x1f, UR5 ;  /* 0x0000001fff047899 */ /* 0x000fe20008011405 */
[----:B------:R-:W1:Y:S03]  /*19e0*/  LDCU UR38, c[0x0][0x374] ;  /* 0x00006e80ff2677ac */ /* 0x000e660008000800 */
[----:B------:R-:W-:Y:S02]  /*19f0*/  ULEA.HI UR4, UR4, UR5, URZ, 0x6 ;  /* 0x0000000504047291 */ /* 0x000fe4000f8f30ff */
[----:B------:R-:W-:-:S02]  /*1a00*/  USEL UR25, UR37, 0x2, UP1 ;  /* 0x0000000225197887 */ /* 0x000fc40008800000 */
[----:B------:R-:W-:Y:S02]  /*1a10*/  USHF.R.S32.HI UR42, URZ, 0x6, UR4 ;  /* 0x00000006ff2a7899 */ /* 0x000fe40008011404 */
[----:B------:R-:W-:Y:S02]  /*1a20*/  UIADD3 UR4, UPT, UPT, UR6, -0x1, URZ ;  /* 0xffffffff06047890 */ /* 0x000fe4000fffe0ff */
[----:B------:R-:W-:Y:S02]  /*1a30*/  UISETP.LT.U32.AND UP0, UPT, UR42, 0xd, UPT ;  /* 0x0000000d2a00788c */ /* 0x000fe4000bf01070 */
[----:B------:R-:W-:Y:S02]  /*1a40*/  UISETP.GE.U32.AND UP2, UPT, UR4, -0x7f, UPT ;  /* 0xffffff810400788c */ /* 0x000fe4000bf46070 */
[----:B------:R-:W-:Y:S01]  /*1a50*/  USEL UR41, UR42, 0xd, UP0 ;  /* 0x0000000d2a297887 */ /* 0x000fe20008000000 */
[----:B------:R-:W-:-:S03]  /*1a60*/  UMOV UR5, URZ ;  /* 0x000000ff00057c82 */ /* 0x000fc60008000000 */
[----:B------:R-:W-:Y:S02]  /*1a70*/  UIADD3 UR24, UPT, UPT, UR41, -0x1, URZ ;  /* 0xffffffff29187890 */ /* 0x000fe4000fffe0ff */
[----:B------:R-:W-:-:S03]  /*1a80*/  UIADD3 UR43, UPT, UPT, UR42, -UR41, URZ ;  /* 0x800000292a2b7290 */ /* 0x000fc6000fffe0ff */
[----:B------:R-:W-:-:S04]  /*1a90*/  @UP2 UIADD3 UR24, UPT, UPT, UR41, URZ, URZ ;  /* 0x000000ff29182290 */ /* 0x000fc8000fffe0ff */
[----:B-123--:R-:W-:-:S12]  /*1aa0*/  UIADD3 UR24, UPT, UPT, UR24, 0x1, URZ ;  /* 0x0000000118187890 */ /* 0x00efd8000fffe0ff */
.L_x_43:
[----:B------:R-:W-:Y:S01]  /*1ab0*/  UISETP.NE.AND UP0, UPT, UR54, URZ, UPT ;  /* 0x000000ff3600728c */ /* 0x000fe2000bf05270 */
[----:B------:R-:W1:Y:S08]  /*1ac0*/  S2UR UR54, SR_CgaCtaId ;  /* 0x00000000003679c3 */ /* 0x000e700000008800 */
[----:B------:R-:W-:Y:S05]  /*1ad0*/  BRA.U UP0, `(.L_x_24) ;  /* 0x0000000100347547 */ /* 0x000fea000b800000 */
[----:B------:R-:W2:Y:S01]  /*1ae0*/  S2R R0, SR_CgaCtaId ;  /* 0x0000000000007919 */ /* 0x000ea20000008800 */
[----:B------:R-:W-:-:S04]  /*1af0*/  MOV R2, 0x400 ;  /* 0x0000040000027802 */ /* 0x000fc80000000f00 */
[----:B--2---:R-:W-:Y:S02]  /*1b00*/  LEA R0, R0, R2, 0x18 ;  /* 0x0000000200007211 */ /* 0x004fe400078ec0ff */
[----:B------:R-:W-:-:S03]  /*1b10*/  SHF.L.U32 R2, R8, 0x1f, RZ ;  /* 0x0000001f08027819 */ /* 0x000fc600000006ff */
[----:B------:R-:W-:-:S04]  /*1b20*/  IMAD R0, R9, 0x8, R0 ;  /* 0x0000000809007824 */ /* 0x000fc800078e0200 */
[----:B------:R-:W2:Y:S02]  /*1b30*/  SYNCS.PHASECHK.TRANS64.TRYWAIT P0, [R0+URZ+0x180], R2 ;  /* 0x00018002000075a7 */ /* 0x000ea400080011ff */
[----:B--2---:R-:W-:Y:S05]  /*1b40*/  @!P0 BRA `(.L_x_25) ;  /* 0x00000060005c8947 */ /* 0x004fea0003800000 */
.L_x_132:
[----:B------:R-:W-:Y:S01]  /*1b50*/  VIADD R9, R9, 0x1 ;  /* 0x0000000109097836 */ /* 0x000fe20000000000 */
[----:B------:R2:W-:Y:S04]  /*1b60*/  SYNCS.ARRIVE.TRANS64.A1T0 RZ, [R0+URZ+0x170], RZ ;  /* 0x000170ff00ff79a7 */ /* 0x0005e800081000ff */
[----:B------:R-:W-:-:S04]  /*1b70*/  ISETP.NE.AND P0, PT, R9, 0x2, PT ;  /* 0x000000020900780c */ /* 0x000fc80003f05270 */
[----:B------:R-:W-:Y:S02]  /*1b80*/  SEL R9, R9, RZ, P0 ;  /* 0x000000ff09097207 */ /* 0x000fe40000000000 */
[----:B--2---:R-:W-:-:S04]  /*1b90*/  SEL R0, RZ, 0x1, P0 ;  /* 0x00000001ff007807 */ /* 0x004fc80000000000 */
[----:B------:R-:W-:-:S07]  /*1ba0*/  LOP3.LUT R8, R8, R0, RZ, 0x3c, !PT ;  /* 0x0000000008087212 */ /* 0x000fce00078e3cff */
.L_x_24:
[----:B------:R-:W-:Y:S01]  /*1bb0*/  UMOV UR6, 0x400 ;  /* 0x0000040000067882 */ /* 0x000fe20000000000 */
[----:B------:R-:W-:Y:S01]  /*1bc0*/  SHF.L.U32 R0, R12, 0x1f, RZ ;  /* 0x0000001f0c007819 */ /* 0x000fe200000006ff */
[----:B-1----:R-:W-:Y:S02]  /*1bd0*/  ULEA UR6, UR54, UR6, 0x18 ;  /* 0x0000000636067291 */ /* 0x002fe4000f8ec0ff */
[----:B------:R-:W-:Y:S02]  /*1be0*/  UISETP.GE.U32.AND UP0, UPT, UR45, 0x7f, UPT ;  /* 0x0000007f2d00788c */ /* 0x000fe4000bf06070 */
[----:B------:R-:W-:Y:S02]  /*1bf0*/  ULEA UR4, UR5, UR6, 0x3 ;  /* 0x0000000605047291 */ /* 0x000fe4000f8e18ff */
[----:B------:R-:W-:Y:S02]  /*1c00*/  USHF.L.U32 UR11, UR30, 0x6, URZ ;  /* 0x000000061e0b7899 */ /* 0x000fe400080006ff */
[----:B------:R-:W-:Y:S01]  /*1c10*/  ULEA UR35, UR26, UR44, 0x6 ;  /* 0x0000002c1a237291 */ /* 0x000fe2000f8e30ff */
[----:B------:R-:W-:-:S04]  /*1c20*/  UMOV UR13, URZ ;  /* 0x000000ff000d7c82 */ /* 0x000fc80008000000 */
[----:B------:R1:W2:Y:S01]  /*1c30*/  SYNCS.PHASECHK.TRANS64.TRYWAIT P0, [UR4+0x68], R0 ;  /* 0x00006800ff0075a7 */ /* 0x0002a20008001104 */
[----:B------:R-:W-:Y:S06]  /*1c40*/  BRA.U !UP0, `(.L_x_26) ;  /* 0x0000000108bc7547 */ /* 0x000fec000b800000 */
[----:B------:R-:W-:Y:S01]  /*1c50*/  UMOV UR7, URZ ;  /* 0x000000ff00077c82 */ /* 0x000fe20008000000 */
[----:B------:R-:W-:-:S05]  /*1c60*/  UMOV UR4, UR5 ;  /* 0x0000000500047c82 */ /* 0x000fca0008000000 */
.L_x_32:
[----:B------:R-:W-:Y:S01]  /*1c70*/  ULEA UR33, UR4, UR6, 0x3 ;  /* 0x0000000604217291 */ /* 0x000fe2000f8e18ff */
[----:B--2---:R-:W-:Y:S01]  /*1c80*/  @!P3 MOV R2, 0x4000 ;  /* 0x000040000002b802 */ /* 0x004fe20000000f00 */
[----:B--2-4-:R-:W-:Y:S10]  /*1c90*/  @P0 BRA `(.L_x_27) ;  /* 0x00000000000c0947 */ /* 0x014ff40003800000 */
[----:B------:R-:W-:-:S04]  /*1ca0*/  SHF.L.U32 R3, R12, 0x1f, RZ ;  /* 0x0000001f0c037819 */ /* 0x000fc800000006ff */
[----:B------:R-:W2:Y:S02]  /*1cb0*/  SYNCS.PHASECHK.TRANS64.TRYWAIT P0, [UR33+0x68], R3 ;  /* 0x00006803ff0075a7 */ /* 0x000ea40008001121 */
[----:B--2---:R-:W-:Y:S05]  /*1cc0*/  @!P0 BRA `(.L_x_28) ;  /* 0x0000006000108947 */ /* 0x004fea0003800000 */
.L_x_27:
[----:B------:R2:W-:Y:S01]  /*1cd0*/  @!P3 SYNCS.ARRIVE.TRANS64 RZ, [UR33], R2 ;  /* 0x00000002ffffb9a7 */ /* 0x0005e20008000021 */
[----:B------:R-:W-:-:S04]  /*1ce0*/  ULOP3.LUT UR5, UR25, 0x2, URZ, 0xfc, !UPT ;  /* 0x0000000219057892 */ /* 0x000fc8000f8efcff */
[----:B------:R-:W-:-:S09]  /*1cf0*/  UISETP.NE.AND UP0, UPT, UR5, 0x2, UPT ;  /* 0x000000020500788c */ /* 0x000fd2000bf05270 */
[----:B------:R-:W-:Y:S05]  /*1d00*/  BRA.U UP0, `(.L_x_29) ;  /* 0x0000000100047547 */ /* 0x000fea000b800000 */
[----:B------:R-:W-:Y:S05]  /*1d10*/  BPT.TRAP 0x1 ;  /* 0x000000040000795c */ /* 0x000fea0000300000 */
.L_x_29:
[----:B------:R-:W-:Y:S04]  /*1d20*/  BSSY.RECONVERGENT B0, `(.L_x_30) ;  /* 0x0000003000007945 */ /* 0x000fe80003800200 */
[----:B------:R-:W-:Y:S05]  /*1d30*/  @P2 BRA `(.L_x_31) ;  /* 0x0000000000042947 */ /* 0x000fea0003800000 */
[----:B------:R-:W-:Y:S05]  /*1d40*/  BPT.TRAP 0x1 ;  /* 0x000000040000795c */ /* 0x000fea0000300000 */
.L_x_31:
[----:B------:R-:W-:Y:S05]  /*1d50*/  BSYNC.RECONVERGENT B0 ;  /* 0x0000000000007941 */ /* 0x000fea0003800200 */
.L_x_30:
[----:B------:R-:W-:Y:S02]  /*1d60*/  UIADD3 UR5, UPT, UPT, UR4, 0x1, URZ ;  /* 0x0000000104057890 */ /* 0x000fe4000fffe0ff */
[----:B------:R-:W-:Y:S02]  /*1d70*/  UIADD3 UR16, UP1, UPT, UR28, 0x80, URZ ;  /* 0x000000801c107890 */ /* 0x000fe4000ff3e0ff */
[----:B------:R-:W-:Y:S02]  /*1d80*/  UISETP.NE.AND UP0, UPT, UR5, 0xd, UPT ;  /* 0x0000000d0500788c */ /* 0x000fe4000bf05270 */
[----:B------:R-:W-:Y:S02]  /*1d90*/  USHF.L.U32 UR34, UR7, 0x6, URZ ;  /* 0x0000000607227899 */ /* 0x000fe400080006ff */
[----:B------:R-:W-:Y:S02]  /*1da0*/  USEL UR9, URZ, 0x1, UP0 ;  /* 0x00000001ff097887 */ /* 0x000fe40008000000 */
[----:B------:R-:W-:-:S02]  /*1db0*/  USEL UR5, UR5, URZ, UP0 ;  /* 0x000000ff05057287 */ /* 0x000fc40008000000 */
[----:B------:R-:W-:Y:S02]  /*1dc0*/  UIADD3 UR14, UP0, UPT, UR28, 0x180, URZ ;  /* 0x000001801c0e7890 */ /* 0x000fe4000ff1e0ff */
[----:B------:R-:W-:Y:S01]  /*1dd0*/  ULEA UR8, UR5, UR6, 0x3 ;  /* 0x0000000605087291 */ /* 0x000fe2000f8e18ff */
[----:B------:R-:W-:Y:S01]  /*1de0*/  LOP3.LUT R12, R12, UR9, RZ, 0x3c, !PT ;  /* 0x000000090c0c7c12 */ /* 0x000fe2000f8e3cff */
[----:B------:R-:W-:Y:S02]  /*1df0*/  UIADD3.X UR17, UPT, UPT, URZ, UR29, URZ, UP1, !UPT ;  /* 0x0000001dff117290 */ /* 0x000fe40008ffe4ff */
[----:B------:R-:W-:Y:S01]  /*1e00*/  UIADD3.X UR15, UPT, UPT, URZ, UR29, URZ, UP0, !UPT ;  /* 0x0000001dff0f7290 */ /* 0x000fe200087fe4ff */
[----:B-1----:R-:W-:Y:S01]  /*1e10*/  SHF.L.U32 R0, R12, 0x1f, RZ ;  /* 0x0000001f0c007819 */ /* 0x002fe200000006ff */
[----:B------:R-:W-:Y:S01]  /*1e20*/  UMOV UR18, 0x0 ;  /* 0x0000000000127882 */ /* 0x000fe20000000000 */
[----:B------:R-:W-:Y:S01]  /*1e30*/  UMOV UR19, 0x10000000 ;  /* 0x1000000000137882 */ /* 0x000fe20000000000 */
[----:B------:R-:W-:Y:S01]  /*1e40*/  UMOV UR12, UR36 ;  /* 0x00000024000c7c82 */ /* 0x000fe20008000000 */
[----:B------:R3:W4:Y:S01]  /*1e50*/  SYNCS.PHASECHK.TRANS64.TRYWAIT P0, [UR8+0x68], R0 ;  /* 0x00006800ff0075a7 */ /* 0x0007220008001108 */
[----:B------:R-:W-:Y:S01]  /*1e60*/  USHF.L.U32 UR8, UR4, 0xd, URZ ;  /* 0x0000000d04087899 */ /* 0x000fe200080006ff */
[----:B------:R-:W-:-:S02]  /*1e70*/  UMOV UR9, UR33 ;  /* 0x0000002100097c82 */ /* 0x000fc40008000000 */
[----:B------:R-:W-:Y:S01]  /*1e80*/  UMOV UR4, 0xff0000 ;  /* 0x00ff000000047882 */ /* 0x000fe20000000000 */
[----:B------:R-:W-:Y:S02]  /*1e90*/  ULEA UR32, UR21, UR8, 0x1 ;  /* 0x0000000815207291 */ /* 0x000fe4000f8e08ff */
[----:B------:R-:W-:Y:S02]  /*1ea0*/  UIADD3 UR8, UPT, UPT, UR6, 0x1d400, UR8 ;  /* 0x0001d40006087890 */ /* 0x000fe4000fffe008 */
[----:B------:R-:W-:Y:S01]  /*1eb0*/  UIADD3 UR32, UPT, UPT, UR6, 0x3400, UR32 ;  /* 0x0000340006207890 */ /* 0x000fe2000fffe020 */
[----:B------:R-:W-:Y:S01]  /*1ec0*/  UMOV UR10, UR34 ;  /* 0x00000022000a7c82 */ /* 0x000fe20008000000 */
[----:B------:R-:W-:Y:S01]  /*1ed0*/  UIADD3 UR7, UPT, UPT, UR7, 0x1, URZ ;  /* 0x0000000107077890 */ /* 0x000fe2000fffe0ff */
[----:B------:R-:W-:-:S03]  /*1ee0*/  UMOV UR13, UR24 ;  /* 0x00000018000d7c82 */ /* 0x000fc60008000000 */
[----:B------:R-:W-:-:S03]  /*1ef0*/  UISETP.NE.AND UP0, UPT, UR7, UR24, UPT ;  /* 0x000000180700728c */ /* 0x000fc6000bf05270 */
[----:B------:R1:W-:Y:S01]  /*1f00*/  UTMALDG.3D.MULTICAST [UR32], [UR16], UR4, desc[UR18] ;  /* 0x00001220100073b4 */ /* 0x0003e20008011804 */
[----:B------:R3:W-:Y:S01]  /*1f10*/  UTMALDG.3D [UR8], [UR14], desc[UR18] ;  /* 0x000012080e0075b4 */ /* 0x0007e20008011000 */
[----:B-1----:R-:W-:-:S04]  /*1f20*/  UMOV UR4, UR5 ;  /* 0x0000000500047c82 */ /* 0x002fc80008000000 */
[----:B---3--:R-:W-:Y:S05]  /*1f30*/  BRA.U UP0, `(.L_x_32) ;  /* 0xfffffffd004c7547 */ /* 0x008fea000b83ffff */
.L_x_26:
[----:B------:R-:W-:Y:S01]  /*1f40*/  ULEA UR4, UR5, UR6, 0x3 ;  /* 0x0000000605047291 */ /* 0x000fe2000f8e18ff */
[----:B-1----:R-:W-:Y:S01]  /*1f50*/  SHF.L.U32 R0, R12, 0x1f, RZ ;  /* 0x0000001f0c007819 */ /* 0x002fe200000006ff */
[----:B------:R-:W-:Y:S01]  /*1f60*/  @!P1 SYNCS.ARRIVE.TRANS64.A1T0 RZ, [UR6+0x108], RZ ;  /* 0x000108ffffff99a7 */ /* 0x000fe20008100006 */
[----:B------:R-:W-:-:S06]  /*1f70*/  UISETP.GT.AND UP0, UPT, UR42, UR41, UPT ;  /* 0x000000292a00728c */ /* 0x000fcc000bf04270 */
[----:B--2-4-:R1:W2:Y:S03]  /*1f80*/  SYNCS.PHASECHK.TRANS64.TRYWAIT P0, [UR4+0x68], R0 ;  /* 0x00006800ff0075a7 */ /* 0x0142a60008001104 */
[----:B------:R-:W-:Y:S05]  /*1f90*/  BRA.U !UP0, `(.L_x_33) ;  /* 0x0000000108c07547 */ /* 0x000fea000b800000 */
[----:B------:R-:W-:Y:S01]  /*1fa0*/  UIADD3 UR26, UPT, UPT, UR43, UR13, URZ ;  /* 0x0000000d2b1a7290 */ /* 0x000fe2000fffe0ff */
[----:B------:R-:W-:-:S11]  /*1fb0*/  UMOV UR4, UR5 ;  /* 0x0000000500047c82 */ /* 0x000fd60008000000 */
.L_x_39:
[----:B------:R-:W-:Y:S01]  /*1fc0*/  ULEA UR17, UR4, UR6, 0x3 ;  /* 0x0000000604117291 */ /* 0x000fe2000f8e18ff */
[----:B--2---:R-:W-:Y:S01]  /*1fd0*/  @!P3 MOV R2, 0x4000 ;  /* 0x000040000002b802 */ /* 0x004fe20000000f00 */
[----:B--2-4-:R-:W-:Y:S10]  /*1fe0*/  @P0 BRA `(.L_x_34) ;  /* 0x00000000000c0947 */ /* 0x014ff40003800000 */
[----:B------:R-:W-:-:S04]  /*1ff0*/  SHF.L.U32 R3, R12, 0x1f, RZ ;  /* 0x0000001f0c037819 */ /* 0x000fc800000006ff */
[----:B------:R-:W2:Y:S02]  /*2000*/  SYNCS.PHASECHK.TRANS64.TRYWAIT P0, [UR17+0x68], R3 ;  /* 0x00006803ff0075a7 */ /* 0x000ea40008001111 */
[----:B--2---:R-:W-:Y:S05]  /*2010*/  @!P0 BRA `(.L_x_35) ;  /* 0x0000005c00548947 */ /* 0x004fea0003800000 */
.L_x_34:
[----:B------:R2:W-:Y:S01]  /*2020*/  @!P3 SYNCS.ARRIVE.TRANS64 RZ, [UR17], R2 ;  /* 0x00000002ffffb9a7 */ /* 0x0005e20008000011 */
[----:B------:R-:W-:-:S04]  /*2030*/  ULOP3.LUT UR5, UR25, 0x2, URZ, 0xfc, !UPT ;  /* 0x0000000219057892 */ /* 0x000fc8000f8efcff */
[----:B------:R-:W-:-:S09]  /*2040*/  UISETP.NE.AND UP0, UPT, UR5, 0x2, UPT ;  /* 0x000000020500788c */ /* 0x000fd2000bf05270 */
[----:B------:R-:W-:Y:S05]  /*2050*/  BRA.U UP0, `(.L_x_36) ;  /* 0x0000000100047547 */ /* 0x000fea000b800000 */
[----:B------:R-:W-:Y:S05]  /*2060*/  BPT.TRAP 0x1 ;  /* 0x000000040000795c */ /* 0x000fea0000300000 */
.L_x_36:
[----:B------:R-:W-:Y:S04]  /*2070*/  BSSY.RECONVERGENT B0, `(.L_x_37) ;  /* 0x0000003000007945 */ /* 0x000fe80003800200 */
[----:B------:R-:W-:Y:S05]  /*2080*/  @P2 BRA `(.L_x_38) ;  /* 0x0000000000042947 */ /* 0x000fea0003800000 */
[----:B------:R-:W-:Y:S05]  /*2090*/  BPT.TRAP 0x1 ;  /* 0x000000040000795c */ /* 0x000fea0000300000 */
.L_x_38:
[----:B------:R-:W-:Y:S05]  /*20a0*/  BSYNC.RECONVERGENT B0 ;  /* 0x0000000000007941 */ /* 0x000fea0003800200 */
.L_x_37:
[----:B------:R-:W-:Y:S02]  /*20b0*/  UIADD3 UR5, UPT, UPT, UR4, 0x1, URZ ;  /* 0x0000000104057890 */ /* 0x000fe4000fffe0ff */
[----:B------:R-:W-:Y:S02]  /*20c0*/  UIADD3 UR14, UP1, UPT, UR28, 0x80, URZ ;  /* 0x000000801c0e7890 */ /* 0x000fe4000ff3e0ff */
[----:B------:R-:W-:Y:S02]  /*20d0*/  UISETP.NE.AND UP0, UPT, UR5, 0xd, UPT ;  /* 0x0000000d0500788c */ /* 0x000fe4000bf05270 */
[----:B------:R-:W-:Y:S02]  /*20e0*/  USHF.L.U32 UR18, UR13, 0x6, URZ ;  /* 0x000000060d127899 */ /* 0x000fe400080006ff */
[----:B------:R-:W-:Y:S02]  /*20f0*/  USEL UR8, URZ, 0x1, UP0 ;  /* 0x00000001ff087887 */ /* 0x000fe40008000000 */
[----:B------:R-:W-:-:S02]  /*2100*/  USEL UR5, UR5, URZ, UP0 ;  /* 0x000000ff05057287 */ /* 0x000fc40008000000 */
[----:B------:R-:W-:Y:S02]  /*2110*/  UIADD3 UR22, UP0, UPT, UR28, 0x180, URZ ;  /* 0x000001801c167890 */ /* 0x000fe4000ff1e0ff */
[----:B------:R-:W-:Y:S01]  /*2120*/  LOP3.LUT R12, R12, UR8, RZ, 0x3c, !PT ;  /* 0x000000080c0c7c12 */ /* 0x000fe2000f8e3cff */
[----:B------:R-:W-:Y:S02]  /*2130*/  USHF.L.U32 UR8, UR4, 0xd, URZ ;  /* 0x0000000d04087899 */ /* 0x000fe400080006ff */
[----:B------:R-:W-:Y:S01]  /*2140*/  ULEA UR7, UR5, UR6, 0x3 ;  /* 0x0000000605077291 */ /* 0x000fe2000f8e18ff */
[----:B-1----:R-:W-:Y:S01]  /*2150*/  SHF.L.U32 R0, R12, 0x1f, RZ ;  /* 0x0000001f0c007819 */ /* 0x002fe200000006ff */
[----:B------:R-:W-:Y:S02]  /*2160*/  ULEA UR16, UR21, UR8, 0x1 ;  /* 0x0000000815107291 */ /* 0x000fe4000f8e08ff */
[----:B------:R-:W-:Y:S02]  /*2170*/  UIADD3.X UR15, UPT, UPT, URZ, UR29, URZ, UP1, !UPT ;  /* 0x0000001dff0f7290 */ /* 0x000fe40008ffe4ff */
[----:B------:R-:W-:-:S02]  /*2180*/  UIADD3 UR16, UPT, UPT, UR6, 0x3400, UR16 ;  /* 0x0000340006107890 */ /* 0x000fc4000fffe010 */
[----:B------:R-:W-:Y:S01]  /*2190*/  UIADD3 UR8, UPT, UPT, UR6, 0x1d400, UR8 ;  /* 0x0001d40006087890 */ /* 0x000fe2000fffe008 */
[----:B------:R3:W4:Y:S01]  /*21a0*/  SYNCS.PHASECHK.TRANS64.TRYWAIT P0, [UR7+0x68], R0 ;  /* 0x00006800ff0075a7 */ /* 0x0007220008001107 */
[----:B------:R-:W-:Y:S01]  /*21b0*/  UIADD3.X UR23, UPT, UPT, URZ, UR29, URZ, UP0, !UPT ;  /* 0x0000001dff177290 */ /* 0x000fe200087fe4ff */
[----:B------:R-:W-:Y:S01]  /*21c0*/  UMOV UR4, 0xff0000 ;  /* 0x00ff000000047882 */ /* 0x000fe20000000000 */
[----:B------:R-:W-:Y:S01]  /*21d0*/  UMOV UR30, 0x0 ;  /* 0x00000000001e7882 */ /* 0x000fe20000000000 */
[----:B------:R-:W-:Y:S01]  /*21e0*/  UMOV UR31, 0x10000000 ;  /* 0x10000000001f7882 */ /* 0x000fe20000000000 */
[----:B------:R-:W-:Y:S01]  /*21f0*/  UMOV UR19, UR35 ;  /* 0x0000002300137c82 */ /* 0x000fe20008000000 */
[----:B------:R-:W-:Y:S01]  /*2200*/  UMOV UR20, UR36 ;  /* 0x0000002400147c82 */ /* 0x000fe20008000000 */
[----:B------:R-:W-:Y:S01]  /*2210*/  UMOV UR12, UR36 ;  /* 0x00000024000c7c82 */ /* 0x000fe20008000000 */
[----:B------:R-:W-:Y:S01]  /*2220*/  UMOV UR9, UR17 ;  /* 0x0000001100097c82 */ /* 0x000fe20008000000 */
[----:B------:R-:W-:Y:S01]  /*2230*/  UMOV UR10, UR18 ;  /* 0x00000012000a7c82 */ /* 0x000fe20008000000 */
[----:B------:R1:W-:Y:S01]  /*2240*/  UTMALDG.3D.MULTICAST [UR16], [UR14], UR4, desc[UR30] ;  /* 0x00001e100e0073b4 */ /* 0x0003e20008011804 */
[----:B------:R-:W-:-:S04]  /*2250*/  UIADD3 UR13, UPT, UPT, UR13, 0x1, URZ ;  /* 0x000000010d0d7890 */ /* 0x000fc8000fffe0ff */
[----:B------:R-:W-:Y:S01]  /*2260*/  UISETP.NE.AND UP0, UPT, UR13, UR26, UPT ;  /* 0x0000001a0d00728c */ /* 0x000fe2000bf05270 */
[----:B------:R3:W-:Y:S01]  /*2270*/  UTMALDG.3D [UR8], [UR22], desc[UR30] ;  /* 0x00001e08160075b4 */ /* 0x0007e20008011000 */
[----:B-1----:R-:W-:-:S07]  /*2280*/  UMOV UR4, UR5 ;  /* 0x0000000500047c82 */ /* 0x002fce0008000000 */
[----:B---3--:R-:W-:Y:S05]  /*2290*/  BRA.U UP0, `(.L_x_39) ;  /* 0xfffffffd00487547 */ /* 0x008fea000b83ffff */
.L_x_33:
[C---:B------:R-:W-:Y:S01]  /*22a0*/  LEA R3, R11.reuse, UR6, 0x3 ;  /* 0x000000060b037c11 */ /* 0x040fe2000f8e18ff */
[----:B------:R-:W-:Y:S01]  /*22b0*/  NOP ;  /* 0x0000000000007918 */ /* 0x000fe20000000000 */
[----:B-1----:R-:W-:Y:S02]  /*22c0*/  SHF.L.U32 R0, R10, 0x1f, RZ ;  /* 0x0000001f0a007819 */ /* 0x002fe400000006ff */
[----:B------:R-:W-:Y:S02]  /*22d0*/  LEA R4, R11, UR6, 0x4 ;  /* 0x000000060b047c11 */ /* 0x000fe4000f8e20ff */
[----:B--2-4-:R-:W1:Y:S02]  /*22e0*/  SYNCS.PHASECHK.TRANS64.TRYWAIT P0, [R3+URZ+0x110], R0 ;  /* 0x00011000030075a7 */ /* 0x014e6400080011ff */
[----:B-1----:R-:W-:Y:S05]  /*22f0*/  @!P0 BRA `(.L_x_40) ;  /* 0x0000005800b48947 */ /* 0x002fea0003800000 */
.L_x_135:
[----:B------:R-:W2:Y:S01]  /*2300*/  LDS.128 R4, [R4+0x1a0] ;  /* 0x0001a00004047984 */ /* 0x000ea20000000c00 */
[----:B------:R-:W-:Y:S01]  /*2310*/  UISETP.GE.AND UP0, UPT, UR40, 0x1, UPT ;  /* 0x000000012800788c */ /* 0x000fe2000bf06270 */
[----:B------:R-:W-:Y:S01]  /*2320*/  @!PT LDS RZ, [RZ] ;  /* 0x00000000fffff984 */ /* 0x000fe20000000800 */
[----:B------:R-:W-:Y:S01]  /*2330*/  @!PT LDS RZ, [RZ] ;  /* 0x00000000fffff984 */ /* 0x000fe20000000800 */
[----:B------:R-:W-:Y:S01]  /*2340*/  @!PT LDS RZ, [RZ] ;  /* 0x00000000fffff984 */ /* 0x000fe20000000800 */
[----:B------:R-:W-:Y:S01]  /*2350*/  @!PT LDS RZ, [RZ] ;  /* 0x00000000fffff984 */ /* 0x000fe20000000800 */
[----:B------:R3:W-:Y:S06]  /*2360*/  MEMBAR.ALL.CTA ;  /* 0x0000000000007992 */ /* 0x0007ec0000008000 */
[----:B---3--:R-:W3:Y:S01]  /*2370*/  FENCE.VIEW.ASYNC.S ;  /* 0x00000000000073c6 */ /* 0x008ee20000000000 */
[----:B--2---:R-:W-:-:S13]  /*2380*/  LOP3.LUT P0, RZ, R6, 0x1, RZ, 0xc0, !PT ;  /* 0x0000000106ff7812 */ /* 0x004fda000780c0ff */
[----:B---3--:R-:W-:Y:S01]  /*2390*/  VOTEU.ANY UP1, P0 ;  /* 0x0000000000ff7886 */ /* 0x008fe20000020100 */
[----:B------:R-:W-:-:S13]  /*23a0*/  PLOP3.LUT P0, PT, PT, PT, UP1, 0x80, 0x8 ;  /* 0x000000000008781c */ /* 0x000fda0003f0f018 */
[----:B-1----:R-:W-:Y:S02]  /*23b0*/  @P0 LOP3.LUT R0, R5, 0xffff, RZ, 0xc0, !PT ;  /* 0x0000ffff05000812 */ /* 0x002fe400078ec0ff */
[----:B------:R-:W-:Y:S02]  /*23c0*/  @P0 MOV R2, R4 ;  /* 0x0000000400020202 */ /* 0x000fe40000000f00 */
[----:B------:R-:W-:Y:S01]  /*23d0*/  @P0 R2UR UR7, R0 ;  /* 0x00000000000702ca */ /* 0x000fe200000e0000 */
[----:B------:R-:W-:Y:S01]  /*23e0*/  VIADD R0, R3, 0x120 ;  /* 0x0000012003007836 */ /* 0x000fe20000000000 */
[----:B------:R-:W-:Y:S02]  /*23f0*/  @P0 SHF.R.U32.HI R4, RZ, 0x10, R5 ;  /* 0x00000010ff040819 */ /* 0x000fe40000011605 */
[----:B------:R-:W-:Y:S02]  /*2400*/  @P0 R2UR UR8, R2 ;  /* 0x00000000020802ca */ /* 0x000fe400000e0000 */
[----:B------:R-:W-:-:S02]  /*2410*/  PRMT R0, RZ, 0x654, R0 ;  /* 0x00000654ff007816 */ /* 0x000fc40000000000 */
[----:B------:R-:W-:Y:S02]  /*2420*/  @P0 R2UR UR4, R4 ;  /* 0x00000000040402ca */ /* 0x000fe400000e0000 */
[----:B------:R1:W-:Y:S03]  /*2430*/  SYNCS.ARRIVE.TRANS64.RED.A1T0 RZ, [R0+URZ], RZ ;  /* 0x000000ff00ff79a7 */ /* 0x0003e600081004ff */
[----:B------:R-:W-:-:S04]  /*2440*/  @UP1 UMOV UR27, UR7 ;  /* 0x00000007001b1c82 */ /* 0x000fc80008000000 */
[----:B------:R-:W-:-:S04]  /*2450*/  @UP1 UMOV UR37, UR8 ;  /* 0x0000000800251c82 */ /* 0x000fc80008000000 */
[----:B------:R-:W-:Y:S01]  /*2460*/  @UP1 UMOV UR36, UR4 ;  /* 0x0000000400241c82 */ /* 0x000fe20008000000 */
[----:B------:R-:W-:Y:S05]  /*2470*/  BRA.U !UP0, `(.L_x_41) ;  /* 0x0000000108d47547 */ /* 0x000fea000b800000 */
[----:B------:R-:W2:Y:S01]  /*2480*/  LDCU.128 UR12, c[0x0][0xb10] ;  /* 0x00016200ff0c77ac */ /* 0x000ea20008000c00 */
[----:B------:R-:W3:Y:S01]  /*2490*/  LDCU UR26, c[0x0][0xb20] ;  /* 0x00016400ff1a77ac */ /* 0x000ee20008000800 */
[----:B------:R-:W4:Y:S01]  /*24a0*/  LDCU UR20, c[0x0][0xb0c] ;  /* 0x00016180ff1477ac */ /* 0x000f220008000800 */
[----:B------:R-:W1:Y:S01]  /*24b0*/  LDCU.64 UR10, c[0x0][0xb28] ;  /* 0x00016500ff0a77ac */ /* 0x000e620008000a00 */
[----:B------:R-:W-:Y:S02]  /*24c0*/  UISETP.NE.AND UP3, UPT, UR40, 0x1, UPT ;  /* 0x000000012800788c */ /* 0x000fe4000bf65270 */
[----:B--2---:R-:W-:Y:S02]  /*24d0*/  UIMAD.WIDE.U32 UR16, UR38, UR15, URZ ;  /* 0x0000000f261072a5 */ /* 0x004fe4000f8e00ff */
[----:B------:R-:W-:Y:S02]  /*24e0*/  UIMAD.WIDE.U32 UR8, UR39, UR12, URZ ;  /* 0x0000000c270872a5 */ /* 0x000fe4000f8e00ff */
[----:B------:R-:W-:-:S02]  /*24f0*/  UISETP.NE.AND UP0, UPT, UR14, 0x1, UPT ;  /* 0x000000010e00788c */ /* 0x000fc4000bf05270 */
[----:B------:R-:W-:Y:S01]  /*2500*/  UIMAD.WIDE.U32 UR22, UR27, UR15, URZ ;  /* 0x0000000f1b1672a5 */ /* 0x000fe2000f8e00ff */
[----:B------:R-:W-:Y:S02]  /*2510*/  UMOV UR16, UR17 ;  /* 0x0000001100107c82 */ /* 0x000fe40008000000 */
[----:B------:R-:W-:Y:S01]  /*2520*/  UMOV UR8, UR9 ;  /* 0x0000000900087c82 */ /* 0x000fe20008000000 */
[----:B---3--:R-:W-:Y:S02]  /*2530*/  USHF.R.U32.HI UR16, URZ, UR26, UR16 ;  /* 0x0000001aff107299 */ /* 0x008fe40008011610 */
[----:B----4-:R-:W-:Y:S02]  /*2540*/  UISETP.NE.AND UP2, UPT, UR20, 0x1, UPT ;  /* 0x000000011400788c */ /* 0x010fe4000bf45270 */
[----:B------:R-:W-:Y:S02]  /*2550*/  USHF.R.U32.HI UR8, URZ, UR13, UR8 ;  /* 0x0000000dff087299 */ /* 0x000fe40008011608 */
[----:B------:R-:W-:-:S02]  /*2560*/  USEL UR7, UR38, UR16, !UP0 ;  /* 0x0000001026077287 */ /* 0x000fc4000c000000 */
[----:B------:R-:W-:Y:S02]  /*2570*/  USEL UR8, UR39, UR8, !UP2 ;  /* 0x0000000827087287 */ /* 0x000fe4000d000000 */
[----:B-1----:R-:W-:Y:S01]  /*2580*/  UIMAD.WIDE.U32 UR16, UR7, UR10, URZ ;  /* 0x0000000a071072a5 */ /* 0x002fe2000f8e00ff */
[----:B------:R-:W-:Y:S01]  /*2590*/  UMOV UR4, UR23 ;  /* 0x0000001700047c82 */ /* 0x000fe20008000000 */
[----:B------:R-:W-:Y:S02]  /*25a0*/  UIMAD.WIDE.U32 UR18, UR37, UR12, URZ ;  /* 0x0000000c251272a5 */ /* 0x000fe4000f8e00ff */
[----:B------:R-:W-:-:S03]  /*25b0*/  UIMAD.WIDE.U32 UR22, UR8, UR10, URZ ;  /* 0x0000000a081672a5 */ /* 0x000fc6000f8e00ff */
[----:B------:R-:W-:Y:S01]  /*25c0*/  UMOV UR16, UR17 ;  /* 0x0000001100107c82 */ /* 0x000fe20008000000 */
[----:B------:R-:W-:Y:S02]  /*25d0*/  USHF.R.U32.HI UR4, URZ, UR26, UR4 ;  /* 0x0000001aff047299 */ /* 0x000fe40008011604 */
[----:B------:R-:W-:Y:S01]  /*25e0*/  @UP3 USHF.R.U32.HI UR7, URZ, UR11, UR16 ;  /* 0x0000000bff073299 */ /* 0x000fe20008011610 */
[----:B------:R-:W-:Y:S01]  /*25f0*/  UMOV UR18, UR19 ;  /* 0x0000001300127c82 */ /* 0x000fe20008000000 */
[----:B------:R-:W-:Y:S01]  /*2600*/  UMOV UR22, UR23 ;  /* 0x0000001700167c82 */ /* 0x000fe20008000000 */
[----:B------:R-:W-:Y:S02]  /*2610*/  USHF.R.U32.HI UR13, URZ, UR13, UR18 ;  /* 0x0000000dff0d7299 */ /* 0x000fe40008011612 */
[----:B------:R-:W-:Y:S02]  /*2620*/  USEL UR4, UR27, UR4, !UP0 ;  /* 0x000000041b047287 */ /* 0x000fe4000c000000 */
[----:B------:R-:W-:-:S02]  /*2630*/  @UP3 USHF.R.U32.HI UR8, URZ, UR11, UR22 ;  /* 0x0000000bff083299 */ /* 0x000fc40008011616 */
[----:B------:R-:W-:Y:S02]  /*2640*/  UIMAD UR9, UR40, UR7, URZ ;  /* 0x00000007280972a4 */ /* 0x000fe4000f8e02ff */
[----:B------:R-:W-:Y:S02]  /*2650*/  USEL UR7, UR37, UR13, !UP2 ;  /* 0x0000000d25077287 */ /* 0x000fe4000d000000 */
[----:B------:R-:W-:Y:S02]  /*2660*/  UIMAD UR12, UR40, UR8, URZ ;  /* 0x00000008280c72a4 */ /* 0x000fe4000f8e02ff */
[----:B------:R-:W-:Y:S02]  /*2670*/  UISETP.GE.AND UP0, UPT, UR4, UR9, UPT ;  /* 0x000000090400728c */ /* 0x000fe4000bf06270 */
[----:B------:R-:W-:Y:S02]  /*2680*/  UIMAD.WIDE.U32 UR16, UR4, UR10, URZ ;  /* 0x0000000a041072a5 */ /* 0x000fe4000f8e00ff */
[----:B------:R-:W-:-:S02]  /*2690*/  UISETP.GE.OR UP0, UPT, UR7, UR12, UP0 ;  /* 0x0000000c0700728c */ /* 0x000fc40008706670 */
        /* <DEDUP_REMOVED lines=19> */
.L_x_41:
[----:B------:R-:W2:Y:S02]  /*27d0*/  LDCU UR4, c[0x0][0xb30] ;  /* 0x00016600ff0477ac */ /* 0x000ea40008000800 */
[----:B--2---:R-:W-:-:S09]  /*27e0*/  UISETP.NE.AND UP0, UPT, UR4, 0x1, UPT ;  /* 0x000000010400788c */ /* 0x004fd2000bf05270 */
[----:B------:R-:W-:Y:S05]  /*27f0*/  BRA.U UP0, `(.L_x_42) ;  /* 0x0000000100447547 */ /* 0x000fea000b800000 */
[----:B------:R-:W2:Y:S01]  /*2800*/  LDCU.128 UR12, c[0x0][0xb10] ;  /* 0x00016200ff0c77ac */ /* 0x000ea20008000c00 */
[----:B------:R-:W3:Y:S01]  /*2810*/  LDCU UR16, c[0x0][0xb0c] ;  /* 0x00016180ff1077ac */ /* 0x000ee20008000800 */
[----:B------:R-:W4:Y:S01]  /*2820*/  LDCU UR17, c[0x0][0xb20] ;  /* 0x00016400ff1177ac */ /* 0x000f220008000800 */
[----:B--2---:R-:W-:Y:S02]  /*2830*/  UIMAD.WIDE.U32 UR10, UR37, UR12, URZ ;  /* 0x0000000c250a72a5 */ /* 0x004fe4000f8e00ff */
[----:B------:R-:W-:Y:S02]  /*2840*/  UIMAD.WIDE.U32 UR8, UR27, UR15, URZ ;  /* 0x0000000f1b0872a5 */ /* 0x000fe4000f8e00ff */
[----:B---3--:R-:W-:Y:S02]  /*2850*/  UISETP.NE.AND UP2, UPT, UR16, 0x1, UPT ;  /* 0x000000011000788c */ /* 0x008fe4000bf45270 */
[----:B------:R-:W-:Y:S01]  /*2860*/  UISETP.NE.AND UP0, UPT, UR14, 0x1, UPT ;  /* 0x000000010e00788c */ /* 0x000fe2000bf05270 */
[----:B------:R-:W-:-:S02]  /*2870*/  UMOV UR7, UR11 ;  /* 0x0000000b00077c82 */ /* 0x000fc40008000000 */
[----:B------:R-:W-:Y:S01]  /*2880*/  UMOV UR4, UR9 ;  /* 0x0000000900047c82 */ /* 0x000fe20008000000 */
[----:B------:R-:W-:Y:S02]  /*2890*/  USHF.R.U32.HI UR7, URZ, UR13, UR7 ;  /* 0x0000000dff077299 */ /* 0x000fe40008011607 */
[----:B----4-:R-:W-:Y:S02]  /*28a0*/  USHF.R.U32.HI UR4, URZ, UR17, UR4 ;  /* 0x00000011ff047299 */ /* 0x010fe40008011604 */
[----:B------:R-:W-:Y:S02]  /*28b0*/  USEL UR7, UR37, UR7, !UP2 ;  /* 0x0000000725077287 */ /* 0x000fe4000d000000 */
[----:B------:R-:W-:-:S04]  /*28c0*/  USEL UR4, UR27, UR4, !UP0 ;  /* 0x000000041b047287 */ /* 0x000fc8000c000000 */
[----:B------:R-:W-:Y:S02]  /*28d0*/  UIADD3 UR8, UPT, UPT, UR7, -UR4, URZ ;  /* 0x8000000407087290 */ /* 0x000fe4000fffe0ff */
[----:B------:R-:W-:Y:S02]  /*28e0*/  UIADD3 UR4, UPT, UPT, -UR7, UR4, URZ ;  /* 0x0000000407047290 */ /* 0x000fe4000fffe1ff */
[----:B------:R-:W-:Y:S02]  /*28f0*/  UIMAD UR27, UR8, UR14, UR27 ;  /* 0x0000000e081b72a4 */ /* 0x000fe4000f8e021b */
[----:B------:R-:W-:-:S12]  /*2900*/  UIMAD UR37, UR4, UR16, UR37 ;  /* 0x00000010042572a4 */ /* 0x000fd8000f8e0225 */
.L_x_42:
[----:B------:R-:W-:Y:S01]  /*2910*/  VIADD R11, R11, 0x1 ;  /* 0x000000010b0b7836 */ /* 0x000fe20000000000 */
[----:B------:R-:W-:Y:S02]  /*2920*/  R2UR UR7, R48 ;  /* 0x00000000300772ca */ /* 0x000fe400000e0000 */
[----:B------:R-:W-:Y:S02]  /*2930*/  R2UR UR4, R47 ;  /* 0x000000002f0472ca */ /* 0x000fe400000e0000 */
[C---:B------:R-:W-:Y:S02]  /*2940*/  ISETP.NE.AND P0, PT, R11.reuse, 0x2, PT ;  /* 0x000000020b00780c */ /* 0x040fe40003f05270 */
[----:B------:R-:W-:Y:S02]  /*2950*/  PLOP3.LUT P1, PT, PT, PT, PT, 0x80, 0x8 ;  /* 0x000000000008781c */ /* 0x000fe40003f2f070 */
[----:B-1----:R-:W-:Y:S02]  /*2960*/  SEL R0, RZ, 0x1, P0 ;  /* 0x00000001ff007807 */ /* 0x002fe40000000000 */
[----:B------:R-:W-:-:S02]  /*2970*/  SEL R11, R11, RZ, P0 ;  /* 0x000000ff0b0b7207 */ /* 0x000fc40000000000 */
[----:B------:R-:W-:Y:S01]  /*2980*/  LOP3.LUT R10, R10, R0, RZ, 0x3c, !PT ;  /* 0x000000000a0a7212 */ /* 0x000fe200078e3cff */
[----:B------:R-:W-:Y:S02]  /*2990*/  UIADD3 UR26, UPT, UPT, UR37, UR7, URZ ;  /* 0x00000007251a7290 */ /* 0x000fe4000fffe0ff */
[----:B------:R-:W-:Y:S01]  /*29a0*/  UIADD3 UR30, UPT, UPT, UR27, UR4, URZ ;  /* 0x000000041b1e7290 */ /* 0x000fe2000fffe0ff */
[----:B------:R-:W-:Y:S11]  /*29b0*/  BRA.U UP1, `(.L_x_43) ;  /* 0xfffffff1013c7547 */ /* 0x000ff6000b83ffff */
[----:B------:R-:W-:Y:S01]  /*29c0*/  UIADD3 UR7, UPT, UPT, UR6, 0x68, URZ ;  /* 0x0000006806077890 */ /* 0x000fe2000fffe0ff */
[----:B------:R-:W-:-:S03]  /*29d0*/  SHF.L.U32 R2, R12, 0x1f, RZ ;  /* 0x0000001f0c027819 */ /* 0x000fc600000006ff */
[----:B------:R-:W-:-:S09]  /*29e0*/  ULEA UR4, UR5, UR7, 0x3 ;  /* 0x0000000705047291 */ /* 0x000fd2000f8e18ff */
[----:B------:R-:W1:Y:S02]  /*29f0*/  SYNCS.PHASECHK.TRANS64.TRYWAIT P0, [UR4], R2 ;  /* 0x00000002ff0075a7 */ /* 0x000e640008001104 */
[----:B-1----:R-:W-:Y:S05]  /*2a00*/  @!P0 BRA `(.L_x_44) ;  /* 0x0000005400048947 */ /* 0x002fea0003800000 */
.L_x_137:
[----:B------:R-:W-:-:S04]  /*2a10*/  UIADD3 UR4, UPT, UPT, UR5, 0x1, URZ ;  /* 0x0000000105047890 */ /* 0x000fc8000fffe0ff */
[----:B------:R-:W-:-:S04]  /*2a20*/  UISETP.NE.AND UP0, UPT, UR4, 0xd, UPT ;  /* 0x0000000d0400788c */ /* 0x000fc8000bf05270 */
[----:B------:R-:W-:Y:S02]  /*2a30*/  USEL UR6, URZ, 0x1, UP0 ;  /* 0x00000001ff067887 */ /* 0x000fe40008000000 */
[----:B------:R-:W-:-:S04]  /*2a40*/  USEL UR4, UR4, URZ, UP0 ;  /* 0x000000ff04047287 */ /* 0x000fc80008000000 */
[----:B------:R-:W-:Y:S01]  /*2a50*/  ULEA UR5, UR4, UR7, 0x3 ;  /* 0x0000000704057291 */ /* 0x000fe2000f8e18ff */
[----:B-1----:R-:W-:-:S04]  /*2a60*/  LOP3.LUT R2, R12, UR6, RZ, 0x3c, !PT ;  /* 0x000000060c027c12 */ /* 0x002fc8000f8e3cff */
[----:B------:R-:W-:-:S04]  /*2a70*/  SHF.L.U32 R3, R2, 0x1f, RZ ;  /* 0x0000001f02037819 */ /* 0x000fc800000006ff */
[----:B------:R-:W1:Y:S02]  /*2a80*/  SYNCS.PHASECHK.TRANS64.TRYWAIT P0, [UR5], R3 ;  /* 0x00000003ff0075a7 */ /* 0x000e640008001105 */
[----:B-1----:R-:W-:Y:S05]  /*2a90*/  @!P0 BRA `(.L_x_45) ;  /* 0x0000005000f88947 */ /* 0x002fea0003800000 */
.L_x_139:
[----:B------:R-:W-:-:S04]  /*2aa0*/  UIADD3 UR4, UPT, UPT, UR4, 0x1, URZ ;  /* 0x0000000104047890 */ /* 0x000fc8000fffe0ff */
[----:B------:R-:W-:-:S04]  /*2ab0*/  UISETP.NE.AND UP0, UPT, UR4, 0xd, UPT ;  /* 0x0000000d0400788c */ /* 0x000fc8000bf05270 */
[----:B------:R-:W-:Y:S02]  /*2ac0*/  USEL UR6, URZ, 0x1, UP0 ;  /* 0x00000001ff067887 */ /* 0x000fe40008000000 */
[----:B------:R-:W-:-:S04]  /*2ad0*/  USEL UR4, UR4, URZ, UP0 ;  /* 0x000000ff04047287 */ /* 0x000fc80008000000 */
[----:B------:R-:W-:Y:S01]  /*2ae0*/  ULEA UR5, UR4, UR7, 0x3 ;  /* 0x0000000704057291 */ /* 0x000fe2000f8e18ff */
[----:B------:R-:W-:-:S04]  /*2af0*/  LOP3.LUT R2, R2, UR6, RZ, 0x3c, !PT ;  /* 0x0000000602027c12 */ /* 0x000fc8000f8e3cff */
[----:B-1----:R-:W-:-:S04]  /*2b00*/  SHF.L.U32 R3, R2, 0x1f, RZ ;  /* 0x0000001f02037819 */ /* 0x002fc800000006ff */
[----:B------:R-:W1:Y:S02]  /*2b10*/  SYNCS.PHASECHK.TRANS64.TRYWAIT P0, [UR5], R3 ;  /* 0x00000003ff0075a7 */ /* 0x000e640008001105 */
[----:B-1----:R-:W-:Y:S05]  /*2b20*/  @!P0 BRA `(.L_x_46) ;  /* 0x0000005000ec8947 */ /* 0x002fea0003800000 */
.L_x_141:
        /* <DEDUP_REMOVED lines=9> */
.L_x_143:
        /* <DEDUP_REMOVED lines=9> */
.L_x_145:
        /* <DEDUP_REMOVED lines=9> */
.L_x_147:
        /* <DEDUP_REMOVED lines=9> */
.L_x_149:
        /* <DEDUP_REMOVED lines=9> */
.L_x_151:
        /* <DEDUP_REMOVED lines=9> */
.L_x_153:
        /* <DEDUP_REMOVED lines=9> */
.L_x_155:
        /* <DEDUP_REMOVED lines=9> */
.L_x_157:
        /* <DEDUP_REMOVED lines=9> */
.L_x_159:
[----:B------:R-:W-:-:S04]  /*3040*/  UIADD3 UR4, UPT, UPT, UR4, 0x1, URZ ;  /* 0x0000000104047890 */ /* 0x000fc8000fffe0ff */
[----:B------:R-:W-:-:S04]  /*3050*/  UISETP.NE.AND UP0, UPT, UR4, 0xd, UPT ;  /* 0x0000000d0400788c */ /* 0x000fc8000bf05270 */
[----:B------:R-:W-:Y:S02]  /*3060*/  USEL UR5, URZ, 0x1, UP0 ;  /* 0x00000001ff057887 */ /* 0x000fe40008000000 */
[----:B------:R-:W-:-:S04]  /*3070*/  USEL UR4, UR4, URZ, UP0 ;  /* 0x000000ff04047287 */ /* 0x000fc80008000000 */
[----:B------:R-:W-:Y:S01]  /*3080*/  ULEA UR4, UR4, UR7, 0x3 ;  /* 0x0000000704047291 */ /* 0x000fe2000f8e18ff */
[----:B------:R-:W-:-:S04]  /*3090*/  LOP3.LUT R2, R2, UR5, RZ, 0x3c, !PT ;  /* 0x0000000502027c12 */ /* 0x000fc8000f8e3cff */
[----:B------:R-:W-:Y:S01]  /*30a0*/  SHF.L.U32 R2, R2, 0x1f, RZ ;  /* 0x0000001f02027819 */ /* 0x000fe200000006ff */
[----:B-1----:R-:W-:-:S07]  /*30b0*/  IMAD.U32 R0, RZ, RZ, UR4 ;  /* 0x00000004ff007e24 */ /* 0x002fce000f8e00ff */
.L_x_56:
[----:B-1----:R1:W2:Y:S02]  /*30c0*/  SYNCS.PHASECHK.TRANS64.TRYWAIT P0, [R0+URZ], R2 ;  /* 0x00000002000075a7 */ /* 0x0022a400080011ff */
[----:B--2---:R-:W-:Y:S05]  /*30d0*/  @!P0 NANOSLEEP.SYNCS 0x989680 ;  /* 0x009896800000895d */ /* 0x004fea0003900000 */
[----:B------:R-:W2:Y:S02]  /*30e0*/  @!P0 SYNCS.PHASECHK.TRANS64 P0, [R0+URZ], R2 ;  /* 0x00000002000085a7 */ /* 0x000ea400080010ff */
[----:B--2---:R-:W-:Y:S05]  /*30f0*/  @P0 EXIT ;  /* 0x000000000000094d */ /* 0x004fea0003800000 */
[----:B------:R-:W-:Y:S05]  /*3100*/  BRA `(.L_x_56) ;  /* 0xfffffffc00ec7947 */ /* 0x000fea000383ffff */
.L_x_23:
[----:B------:R-:W-:-:S04]  /*3110*/  UISETP.NE.AND UP0, UPT, UR54, URZ, UPT ;  /* 0x000000ff3600728c */ /* 0x000fc8000bf05270 */
[----:B------:R-:W-:-:S09]  /*3120*/  UISETP.NE.OR UP0, UPT, UR22, 0x1, UP0 ;  /* 0x000000011600788c */ /* 0x000fd20008705670 */
[----:B------:R-:W-:Y:S05]  /*3130*/  BRA.U UP0, `(.L_x_57) ;  /* 0x0000000500487547 */ /* 0x000fea000b800000 */
[----:B------:R-:W-:Y:S01]  /*3140*/  ISETP.GE.U32.AND P2, PT, R0, 0x8, PT ;  /* 0x000000080000780c */ /* 0x000fe20003f46070 */
[----:B------:R-:W-:Y:S01]  /*3150*/  IMAD.MOV.U32 R12, RZ, RZ, 0x1 ;  /* 0x00000001ff0c7424 */ /* 0x000fe200078e00ff */
[----:B------:R-:W-:Y:S02]  /*3160*/  CS2R R10, SRZ ;  /* 0x00000000000a7805 */ /* 0x000fe4000001ff00 */
[----:B------:R-:W-:Y:S01]  /*3170*/  CS2R R8, SRZ ;  /* 0x0000000000087805 */ /* 0x000fe2000001ff00 */
[----:B------:R-:W-:Y:S01]  /*3180*/  UMOV UR6, 0x400 ;  /* 0x0000040000067882 */ /* 0x000fe20000000000 */
[----:B------:R-:W-:Y:S01]  /*3190*/  UMOV UR5, URZ ;  /* 0x000000ff00057c82 */ /* 0x000fe20008000000 */
[----:B------:R-:W-:-:S12]  /*31a0*/  ULEA UR6, UR54, UR6, 0x18 ;  /* 0x0000000636067291 */ /* 0x000fd8000f8ec0ff */
.L_x_61:
[----:B------:R-:W-:Y:S02]  /*31b0*/  LEA R2, R8, UR6, 0x3 ;  /* 0x0000000608027c11 */ /* 0x000fe4000f8e18ff */
[----:B------:R-:W-:-:S03]  /*31c0*/  SHF.L.U32 R4, R9, 0x1f, RZ ;  /* 0x0000001f09047819 */ /* 0x000fc600000006ff */
[----:B------:R-:W-:Y:S01]  /*31d0*/  VIADD R5, R2, 0x180 ;  /* 0x0000018002057836 */ /* 0x000fe20000000000 */
[----:B------:R-:W1:Y:S02]  /*31e0*/  SYNCS.PHASECHK.TRANS64.TRYWAIT P0, [R2+URZ+0x170], R4 ;  /* 0x00017004020075a7 */ /* 0x000e6400080011ff */
[----:B-1----:R-:W-:Y:S05]  /*31f0*/  @!P0 BRA `(.L_x_58) ;  /* 0x0000005000288947 */ /* 0x002fea0003800000 */
.L_x_160:
[----:B------:R-:W-:Y:S01]  /*3200*/  ULEA UR4, UR5, UR6, 0x3 ;  /* 0x0000000605047291 */ /* 0x000fe2000f8e18ff */
[----:B-1----:R-:W-:Y:S01]  /*3210*/  PRMT R2, RZ, 0x654, R5 ;  /* 0x00000654ff027816 */ /* 0x002fe20000000005 */
[----:B------:R-:W-:Y:S01]  /*3220*/  @!P2 IMAD.MOV.U32 R4, RZ, RZ, 0x10 ;  /* 0x00000010ff04a424 */ /* 0x000fe200078e00ff */
[----:B------:R-:W-:Y:S01]  /*3230*/  SHF.L.U32 R5, R12, 0x1f, RZ ;  /* 0x0000001f0c057819 */ /* 0x000fe200000006ff */
[----:B------:R-:W-:Y:S01]  /*3240*/  UIADD3 UR7, UPT, UPT, UR4, 0x110, URZ ;  /* 0x0000011004077890 */ /* 0x000fe2000fffe0ff */
[----:B------:R1:W-:Y:S05]  /*3250*/  SYNCS.ARRIVE.TRANS64.RED.A1T0 RZ, [R2+URZ], RZ ;  /* 0x000000ff02ff79a7 */ /* 0x0003ea00081004ff */
[----:B------:R-:W-:Y:S01]  /*3260*/  IMAD.U32 R6, RZ, RZ, UR7 ;  /* 0x00000007ff067e24 */ /* 0x000fe2000f8e00ff */
[----:B------:R-:W2:Y:S04]  /*3270*/  SYNCS.PHASECHK.TRANS64.TRYWAIT P0, [UR4+0x120], R5 ;  /* 0x00012005ff0075a7 */ /* 0x000ea80008001104 */
[----:B------:R-:W-:Y:S01]  /*3280*/  PRMT R6, R0, 0x654, R6 ;  /* 0x0000065400067816 */ /* 0x000fe20000000006 */
[----:B-12---:R-:W-:Y:S06]  /*3290*/  @!P0 BRA `(.L_x_59) ;  /* 0x0000005000148947 */ /* 0x006fec0003800000 */
.L_x_162:
[----:B------:R-:W-:Y:S01]  /*32a0*/  ULEA UR8, UR5, UR6, 0x4 ;  /* 0x0000000605087291 */ /* 0x000fe2000f8e20ff */
[----:B------:R-:W-:Y:S01]  /*32b0*/  SEL R3, R6, R3, !P2 ;  /* 0x0000000306037207 */ /* 0x000fe20005000000 */
[----:B------:R-:W-:Y:S01]  /*32c0*/  UIADD3 UR9, UPT, UPT, UR4, 0x110, URZ ;  /* 0x0000011004097890 */ /* 0x000fe2000fffe0ff */
[----:B-1----:R-:W-:Y:S01]  /*32d0*/  LEA R2, R11, UR6, 0x3 ;  /* 0x000000060b027c11 */ /* 0x002fe2000f8e18ff */
[----:B------:R-:W-:Y:S01]  /*32e0*/  UIADD3 UR8, UPT, UPT, UR8, 0x1a0, URZ ;  /* 0x000001a008087890 */ /* 0x000fe2000fffe0ff */
[----:B------:R1:W-:Y:S01]  /*32f0*/  @!P2 SYNCS.ARRIVE.TRANS64.RED RZ, [R3+URZ], R4 ;  /* 0x0000000403ffa9a7 */ /* 0x0003e200080004ff */
[----:B------:R-:W-:Y:S01]  /*3300*/  UIADD3 UR4, UPT, UPT, UR5, 0x1, URZ ;  /* 0x0000000105047890 */ /* 0x000fe2000fffe0ff */
[----:B------:R-:W-:-:S03]  /*3310*/  VIADD R8, R8, 0x1 ;  /* 0x0000000108087836 */ /* 0x000fc60000000000 */
[----:B------:R-:W-:Y:S02]  /*3320*/  UISETP.NE.AND UP0, UPT, UR4, 0x2, UPT ;  /* 0x000000020400788c */ /* 0x000fe4000bf05270 */
[----:B------:R-:W-:Y:S01]  /*3330*/  ISETP.NE.AND P0, PT, R8, 0x2, PT ;  /* 0x000000020800780c */ /* 0x000fe20003f05270 */
[----:B------:R-:W-:Y:S06]  /*3340*/  UGETNEXTWORKID.BROADCAST [UR8], [UR9] ;  /* 0x00000000080073ca */ /* 0x000fec0008000100 */
[----:B------:R-:W-:Y:S02]  /*3350*/  USEL UR7, URZ, 0x1, UP0 ;  /* 0x00000001ff077887 */ /* 0x000fe40008000000 */
[----:B------:R-:W-:-:S04]  /*3360*/  USEL UR5, UR4, URZ, UP0 ;  /* 0x000000ff04057287 */ /* 0x000fc80008000000 */
[----:B------:R-:W-:Y:S02]  /*3370*/  LOP3.LUT R12, R12, UR7, RZ, 0x3c, !PT ;  /* 0x000000070c0c7c12 */ /* 0x000fe4000f8e3cff */
[----:B-1----:R-:W-:-:S04]  /*3380*/  SHF.L.U32 R4, R10, 0x1f, RZ ;  /* 0x0000001f0a047819 */ /* 0x002fc800000006ff */
[----:B------:R-:W1:Y:S02]  /*3390*/  SYNCS.PHASECHK.TRANS64.TRYWAIT P1, [R2+URZ+0x110], R4 ;  /* 0x00011004020075a7 */ /* 0x000e6400080211ff */
[----:B-1----:R-:W-:Y:S05]  /*33a0*/  @!P1 BRA `(.L_x_60) ;  /* 0x0000004c00e89947 */ /* 0x002fea0003800000 */
.L_x_163:
[C---:B-1----:R-:W-:Y:S01]  /*33b0*/  LEA R4, R11.reuse, UR6, 0x4 ;  /* 0x000000060b047c11 */ /* 0x042fe2000f8e20ff */
[----:B------:R-:W-:Y:S01]  /*33c0*/  VIADD R2, R2, 0x120 ;  /* 0x0000012002027836 */ /* 0x000fe20000000000 */
[----:B------:R-:W-:Y:S01]  /*33d0*/  SEL R8, R8, RZ, P0 ;  /* 0x000000ff08087207 */ /* 0x000fe20000000000 */
[----:B------:R-:W-:-:S03]  /*33e0*/  VIADD R11, R11, 0x1 ;  /* 0x000000010b0b7836 */ /* 0x000fc60000000000 */
[----:B------:R-:W1:Y:S01]  /*33f0*/  LDS.128 R4, [R4+0x1a0] ;  /* 0x0001a00004047984 */ /* 0x000e620000000c00 */
[----:B------:R-:W-:Y:S02]  /*3400*/  PRMT R2, RZ, 0x654, R2 ;  /* 0x00000654ff027816 */ /* 0x000fe40000000002 */
[C---:B------:R-:W-:Y:S01]  /*3410*/  ISETP.NE.AND P1, PT, R11.reuse, 0x2, PT ;  /* 0x000000020b00780c */ /* 0x040fe20003f25270 */
[----:B------:R-:W-:Y:S01]  /*3420*/  @!PT LDS RZ, [RZ] ;  /* 0x00000000fffff984 */ /* 0x000fe20000000800 */
[----:B------:R-:W-:Y:S01]  /*3430*/  @!PT LDS RZ, [RZ] ;  /* 0x00000000fffff984 */ /* 0x000fe20000000800 */
[----:B------:R-:W-:Y:S01]  /*3440*/  @!PT LDS RZ, [RZ] ;  /* 0x00000000fffff984 */ /* 0x000fe20000000800 */
[----:B------:R-:W-:Y:S01]  /*3450*/  @!PT LDS RZ, [RZ] ;  /* 0x00000000fffff984 */ /* 0x000fe20000000800 */
[----:B------:R2:W-:Y:S06]  /*3460*/  MEMBAR.ALL.CTA ;  /* 0x0000000000007992 */ /* 0x0005ec0000008000 */
[----:B--2---:R-:W2:Y:S01]  /*3470*/  FENCE.VIEW.ASYNC.S ;  /* 0x00000000000073c6 */ /* 0x004ea20000000000 */
[----:B------:R-:W-:Y:S01]  /*3480*/  SEL R11, R11, RZ, P1 ;  /* 0x000000ff0b0b7207 */ /* 0x000fe20000800000 */
[----:B--2---:R2:W-:Y:S01]  /*3490*/  SYNCS.ARRIVE.TRANS64.RED.A1T0 RZ, [R2+URZ], RZ ;  /* 0x000000ff02ff79a7 */ /* 0x0045e200081004ff */
[----:B-1----:R-:W-:-:S02]  /*34a0*/  LOP3.LUT P3, RZ, R6, 0x1, RZ, 0xc0, !PT ;  /* 0x0000000106ff7812 */ /* 0x002fc4000786c0ff */
[----:B------:R-:W-:-:S04]  /*34b0*/  SEL R4, RZ, 0x1, P1 ;  /* 0x00000001ff047807 */ /* 0x000fc80000800000 */
[----:B------:R-:W-:Y:S02]  /*34c0*/  LOP3.LUT R10, R10, R4, RZ, 0x3c, !PT ;  /* 0x000000040a0a7212 */ /* 0x000fe400078e3cff */
[----:B--2---:R-:W-:-:S04]  /*34d0*/  SEL R2, RZ, 0x1, P0 ;  /* 0x00000001ff027807 */ /* 0x004fc80000000000 */
[----:B------:R-:W-:Y:S01]  /*34e0*/  LOP3.LUT R9, R9, R2, RZ, 0x3c, !PT ;  /* 0x0000000209097212 */ /* 0x000fe200078e3cff */
[----:B------:R-:W-:Y:S06]  /*34f0*/  @P3 BRA `(.L_x_61) ;  /* 0xfffffffc002c3947 */ /* 0x000fec000383ffff */
[----:B------:R-:W-:Y:S01]  /*3500*/  ULEA UR4, UR5, UR6, 0x3 ;  /* 0x0000000605047291 */ /* 0x000fe2000f8e18ff */
[----:B------:R-:W-:-:S08]  /*3510*/  SHF.L.U32 R2, R12, 0x1f, RZ ;  /* 0x0000001f0c027819 */ /* 0x000fd000000006ff */
[----:B------:R-:W1:Y:S02]  /*3520*/  SYNCS.PHASECHK.TRANS64 P0, [UR4+0x120], R2 ;  /* 0x00012002ff0075a7 */ /* 0x000e640008001004 */
[----:B-1----:R-:W-:Y:S05]  /*3530*/  @P0 BRA `(.L_x_62) ;  /* 0x0000000000080947 */ /* 0x002fea0003800000 */
[----:B------:R-:W1:Y:S02]  /*3540*/  SYNCS.PHASECHK.TRANS64.TRYWAIT P0, [UR4+0x120], R2 ;  /* 0x00012002ff0075a7 */ /* 0x000e640008001104 */
[----:B-1----:R-:W-:Y:S05]  /*3550*/  @!P0 BRA `(.L_x_63) ;  /* 0x0000004c00908947 */ /* 0x002fea0003800000 */
.L_x_62:
[----:B------:R-:W-:-:S04]  /*3560*/  UIADD3 UR7, UPT, UPT, UR5, 0x1, URZ ;  /* 0x0000000105077890 */ /* 0x000fc8000fffe0ff */
[----:B------:R-:W-:-:S04]  /*3570*/  UISETP.NE.AND UP0, UPT, UR7, 0x2, UPT ;  /* 0x000000020700788c */ /* 0x000fc8000bf05270 */
[----:B------:R-:W-:Y:S02]  /*3580*/  USEL UR8, URZ, 0x1, UP0 ;  /* 0x00000001ff087887 */ /* 0x000fe40008000000 */
[----:B------:R-:W-:-:S04]  /*3590*/  USEL UR7, UR7, URZ, UP0 ;  /* 0x000000ff07077287 */ /* 0x000fc80008000000 */
[----:B------:R-:W-:Y:S01]  /*35a0*/  ULEA UR7, UR7, UR6, 0x3 ;  /* 0x0000000607077291 */ /* 0x000fe2000f8e18ff */
[----:B-1----:R-:W-:-:S04]  /*35b0*/  LOP3.LUT R2, R12, UR8, RZ, 0x3c, !PT ;  /* 0x000000080c027c12 */ /* 0x002fc8000f8e3cff */
[----:B------:R-:W-:-:S04]  /*35c0*/  SHF.L.U32 R0, R2, 0x1f, RZ ;  /* 0x0000001f02007819 */ /* 0x000fc800000006ff */
[----:B------:R-:W1:Y:S02]  /*35d0*/  SYNCS.PHASECHK.TRANS64 P0, [UR7+0x120], R0 ;  /* 0x00012000ff0075a7 */ /* 0x000e640008001007 */
[----:B-1----:R-:W-:Y:S05]  /*35e0*/  @P0 EXIT ;  /* 0x000000000000094d */ /* 0x002fea0003800000 */
[----:B------:R-:W-:Y:S02]  /*35f0*/  SHF.L.U32 R2, R2, 0x1f, RZ ;  /* 0x0000001f02027819 */ /* 0x000fe400000006ff */
[----:B------:R-:W-:-:S07]  /*3600*/  MOV R0, UR7 ;  /* 0x0000000700007c02 */ /* 0x000fce0008000f00 */
.L_x_64:
[----:B-1----:R1:W2:Y:S02]  /*3610*/  SYNCS.PHASECHK.TRANS64.TRYWAIT P0, [R0+URZ+0x120], R2 ;  /* 0x00012002000075a7 */ /* 0x0022a400080011ff */
[----:B--2---:R-:W-:Y:S05]  /*3620*/  @!P0 NANOSLEEP.SYNCS 0x989680 ;  /* 0x009896800000895d */ /* 0x004fea0003900000 */
[----:B------:R-:W2:Y:S02]  /*3630*/  @!P0 SYNCS.PHASECHK.TRANS64 P0, [R0+URZ+0x120], R2 ;  /* 0x00012002000085a7 */ /* 0x000ea400080010ff */
[----:B--2---:R-:W-:Y:S05]  /*3640*/  @P0 EXIT ;  /* 0x000000000000094d */ /* 0x004fea0003800000 */
[----:B------:R-:W-:Y:S05]  /*3650*/  BRA `(.L_x_64) ;  /* 0xfffffffc00ec7947 */ /* 0x000fea000383ffff */
.L_x_57:
[----:B------:R-:W-:Y:S05]  /*3660*/  BRA.U UP4, `(.L_x_65) ;  /* 0x0000000d04d47547 */ /* 0x000fea000b800000 */
[----:B------:R-:W-:Y:S01]  /*3670*/  UMOV UR4, 0x40 ;  /* 0x0000004000047882 */ /* 0x000fe20000000000 */
[----:B------:R-:W-:Y:S01]  /*3680*/  NOP ;  /* 0x0000000000007918 */ /* 0x000fe20000000000 */
[----:B------:R-:W-:Y:S01]  /*3690*/  ULEA UR5, UR54, UR4, 0x18 ;  /* 0x0000000436057291 */ /* 0x000fe2000f8ec0ff */
[----:B------:R-:W-:Y:S02]  /*36a0*/  UMOV UR6, 0x400 ;  /* 0x0000040000067882 */ /* 0x000fe40000000000 */
[----:B------:R-:W-:-:S06]  /*36b0*/  ULEA UR6, UR54, UR6, 0x18 ;  /* 0x0000000636067291 */ /* 0x000fcc000f8ec0ff */
[----:B------:R-:W1:Y:S02]  /*36c0*/  LDS.U8 R0, [UR5+0x1c] ;  /* 0x00001c05ff007984 */ /* 0x000e640008000000 */
[----:B-1----:R-:W-:-:S13]  /*36d0*/  ISETP.NE.AND P0, PT, R0, RZ, PT ;  /* 0x000000ff0000720c */ /* 0x002fda0003f05270 */
[----:B------:R-:W-:Y:S05]  /*36e0*/  @P0 BRA `(.L_x_66) ;  /* 0x0000000000580947 */ /* 0x000fea0003800000 */
[----:B------:R-:W-:-:S13]  /*36f0*/  ELECT P0, URZ, PT ;  /* 0x0000000000ff782f */ /* 0x000fda0003800000 */
[----:B------:R-:W-:Y:S05]  /*3700*/  @!P0 BRA `(.L_x_67) ;  /* 0x0000000000608947 */ /* 0x000fea0003800000 */
[----:B------:R-:W-:Y:S01]  /*3710*/  UMOV UR4, 0x10 ;  /* 0x0000001000047882 */ /* 0x000fe20000000000 */
[----:B------:R-:W-:Y:S01]  /*3720*/  HFMA2 R0, -RZ, RZ, 0, 5.9604644775390625e-08 ;  /* 0x00000001ff007431 */ /* 0x000fe200000001ff */
[----:B------:R-:W-:-:S03]  /*3730*/  MOV R3, 0xffff ;  /* 0x0000ffff00037802 */ /* 0x000fc60000000f00 */
[----:B------:R-:W-:Y:S04]  /*3740*/  DEPBAR.LE SB1, 0x36 ;  /* 0x00009d800000791a */ /* 0x000fe80000000000 */
[----:B------:R-:W1:Y:S02]  /*3750*/  UTCATOMSWS.FIND_AND_SET.ALIGN UP0, UR4, UR4 ;  /* 0x00000004000475e3 */ /* 0x000e640008000800 */
[----:B-1----:R-:W-:Y:S01]  /*3760*/  MOV R4, UR4 ;  /* 0x0000000400047c02 */ /* 0x002fe20008000f00 */
[----:B------:R-:W-:Y:S06]  /*3770*/  BRA.U UP0, `(.L_x_68) ;  /* 0x0000000100187547 */ /* 0x000fec000b800000 */
.L_x_69:
[----:B------:R-:W-:Y:S05]  /*3780*/  NANOSLEEP 0x64 ;  /* 0x000000640000795d */ /* 0x000fea0003800000 */
[----:B------:R-:W-:-:S05]  /*3790*/  UMOV UR4, 0x10 ;  /* 0x0000001000047882 */ /* 0x000fca0000000000 */
[----:B------:R-:W-:Y:S04]  /*37a0*/  DEPBAR.LE SB1, 0x36 ;  /* 0x00009d800000791a */ /* 0x000fe80000000000 */
[----:B------:R-:W1:Y:S02]  /*37b0*/  UTCATOMSWS.FIND_AND_SET.ALIGN UP0, UR4, UR4 ;  /* 0x00000004000475e3 */ /* 0x000e640008000800 */
[----:B-1----:R-:W-:Y:S01]  /*37c0*/  MOV R4, UR4 ;  /* 0x0000000400047c02 */ /* 0x002fe20008000f00 */
[----:B------:R-:W-:Y:S05]  /*37d0*/  BRA.U !UP0, `(.L_x_69) ;  /* 0xfffffffd08e87547 */ /* 0x000fea000b83ffff */
.L_x_68:
[-C--:B------:R-:W-:Y:S02]  /*37e0*/  SHF.L.U32 R3, R3, R4.reuse, RZ ;  /* 0x0000000403037219 */ /* 0x080fe400000006ff */
[----:B------:R-:W-:Y:S01]  /*37f0*/  SHF.L.U32 R0, R0, R4, RZ ;  /* 0x0000000400007219 */ /* 0x000fe200000006ff */
[----:B------:R-:W-:Y:S02]  /*3800*/  IMAD.SHL.U32 R4, R4, 0x20, RZ ;  /* 0x0000002004047824 */ /* 0x000fe400078e00ff */
[----:B------:R1:W-:Y:S04]  /*3810*/  ATOMS.OR RZ, [UR5+0x14], R3 ;  /* 0x00001403ffff798c */ /* 0x0003e8000b000005 */
[----:B------:R1:W-:Y:S04]  /*3820*/  ATOMS.OR RZ, [UR5+0x18], R0 ;  /* 0x00001800ffff798c */ /* 0x0003e8000b000005 */
[----:B------:R1:W-:Y:S01]  /*3830*/  STS [UR6+0x1c0], R4 ;  /* 0x0001c004ff007988 */ /* 0x0003e20008000806 */
[----:B------:R-:W-:Y:S05]  /*3840*/  BRA `(.L_x_67) ;  /* 0x0000000000107947 */ /* 0x000fea0003800000 */
.L_x_66:
[----:B------:R-:W-:Y:S02]  /*3850*/  MOV R0, 0xffffffff ;  /* 0xffffffff00007802 */ /* 0x000fe40000000f00 */
[----:B------:R-:W-:-:S03]  /*3860*/  MOV R4, 0x3890 ;  /* 0x0000389000047802 */ /* 0x000fc60000000f00 */
[----:B------:R1:W-:Y:S04]  /*3870*/  STS [UR6+0x1c0], R0 ;  /* 0x0001c000ff007988 */ /* 0x0003e80008000806 */
[----:B-1---5:R-:W-:Y:S05]  /*3880*/  CALL.REL.NOINC `($__internal_1_$__cuda_sm10x_tcgen05_guardrail_trap_phase_invalid_during_alloc) ;  /* 0x0000005000687944 */ /* 0x022fea0003c00000 */
.L_x_67:
[----:B------:R-:W-:Y:S05]  /*3890*/  WARPSYNC.ALL ;  /* 0x0000000000007948 */ /* 0x000fea0003800000 */
[----:B------:R-:W2:Y:S01]  /*38a0*/  S2UR UR4, SR_CgaCtaId ;  /* 0x00000000000479c3 */ /* 0x000ea20000008800 */
[----:B------:R-:W-:Y:S01]  /*38b0*/  UMOV UR26, 0x400 ;  /* 0x00000400001a7882 */ /* 0x000fe20000000000 */
[----:B------:R-:W-:-:S06]  /*38c0*/  NOP ;  /* 0x0000000000007918 */ /* 0x000fcc0000000000 */
[----:B------:R-:W-:Y:S06]  /*38d0*/  BAR.ARV 0x6, 0xa0 ;  /* 0x0182800000007b1d */ /* 0x000fec0000002000 */
[----:B------:R-:W3:Y:S01]  /*38e0*/  LDCU UR5, c[0x0][0x38c] ;  /* 0x00007180ff0577ac */ /* 0x000ee20008000800 */
[----:B------:R-:W-:Y:S01]  /*38f0*/  LOP3.LUT R2, R2, 0xffff, RZ, 0xc0, !PT ;  /* 0x0000ffff02027812 */ /* 0x000fe200078ec0ff */
[----:B------:R-:W-:Y:S01]  /*3900*/  IMAD.MOV.U32 R11, RZ, RZ, 0x1 ;  /* 0x00000001ff0b7424 */ /* 0x000fe200078e00ff */
[----:B------:R-:W-:Y:S01]  /*3910*/  CS2R R8, SRZ ;  /* 0x0000000000087805 */ /* 0x000fe2000001ff00 */
[----:B------:R-:W4:Y:S01]  /*3920*/  LDCU UR7, c[0x0][0x38c] ;  /* 0x00007180ff0777ac */ /* 0x000f220008000800 */
[----:B------:R-:W-:Y:S01]  /*3930*/  R2UR UR27, R2 ;  /* 0x00000000021b72ca */ /* 0x000fe200000e0000 */
[----:B------:R-:W-:Y:S01]  /*3940*/  IMAD.MOV.U32 R10, RZ, RZ, RZ ;  /* 0x000000ffff0a7224 */ /* 0x000fe200078e00ff */
[----:B------:R-:W-:Y:S01]  /*3950*/  UMOV UR30, URZ ;  /* 0x000000ff001e7c82 */ /* 0x000fe20008000000 */
[----:B------:R-:W-:Y:S01]  /*3960*/  UMOV UR24, URZ ;  /* 0x000000ff00187c82 */ /* 0x000fe20008000000 */
[----:B--2---:R-:W-:Y:S01]  /*3970*/  ULEA UR26, UR4, UR26, 0x18 ;  /* 0x0000001a041a7291 */ /* 0x004fe2000f8ec0ff */
[----:B------:R-:W-:Y:S01]  /*3980*/  UMOV UR38, 0x0 ;  /* 0x0000000000267882 */ /* 0x000fe20000000000 */
[----:B------:R-:W-:-:S02]  /*3990*/  UMOV UR39, 0x4100490 ;  /* 0x0410049000277882 */ /* 0x000fc40000000000 */
[----:B------:R-:W-:Y:S02]  /*39a0*/  UIADD3 UR4, UPT, UPT, UR26, 0x3400, URZ ;  /* 0x000034001a047890 */ /* 0x000fe4000fffe0ff */
[----:B------:R-:W-:Y:S02]  /*39b0*/  UIADD3 UR6, UPT, UPT, UR26, 0x1d400, URZ ;  /* 0x0001d4001a067890 */ /* 0x000fe4000fffe0ff */
[----:B---3--:R-:W-:Y:S01]  /*39c0*/  UIADD3 UR5, UPT, UPT, UR5, 0x3f, URZ ;  /* 0x0000003f05057890 */ /* 0x008fe2000fffe0ff */
[----:B-1----:R-:W1:Y:S01]  /*39d0*/  LDS R0, [UR26+0x1c0] ;  /* 0x0001c01aff007984 */ /* 0x002e620008000800 */
[----:B------:R-:W-:Y:S01]  /*39e0*/  UMOV UR36, 0x0 ;  /* 0x0000000000247882 */ /* 0x000fe20000000000 */
[----:B------:R-:W-:Y:S01]  /*39f0*/  UMOV UR37, 0x4100490 ;  /* 0x0410049000257882 */ /* 0x000fe20000000000 */
[----:B------:R-:W-:Y:S02]  /*3a00*/  USHF.R.S32.HI UR40, URZ, 0x1f, UR5 ;  /* 0x0000001fff287899 */ /* 0x000fe40008011405 */
[----:B----4-:R-:W-:-:S02]  /*3a10*/  UISETP.GE.AND UP4, UPT, UR7, 0x1, UPT ;  /* 0x000000010700788c */ /* 0x010fc4000bf86270 */
[----:B------:R-:W-:Y:S02]  /*3a20*/  ULEA.HI UR40, UR40, UR5, URZ, 0x6 ;  /* 0x0000000528287291 */ /* 0x000fe4000f8f30ff */
[----:B------:R-:W-:Y:S02]  /*3a30*/  USHF.R.U32.HI UR5, URZ, 0x4, UR4 ;  /* 0x00000004ff057899 */ /* 0x000fe40008011604 */
[----:B------:R-:W-:Y:S02]  /*3a40*/  USHF.R.S32.HI UR40, URZ, 0x6, UR40 ;  /* 0x00000006ff287899 */ /* 0x000fe40008011428 */
[----:B------:R-:W-:Y:S02]  /*3a50*/  USHF.R.U32.HI UR4, URZ, 0x4, UR6 ;  /* 0x00000004ff047899 */ /* 0x000fe40008011606 */
[----:B------:R-:W-:Y:S02]  /*3a60*/  UISETP.LT.AND UP0, UPT, UR40, 0x1, UPT ;  /* 0x000000012800788c */ /* 0x000fe4000bf01270 */
[----:B------:R-:W-:-:S02]  /*3a70*/  ULOP3.LUT UR5, UR5, 0x3fff, URZ, 0xc0, !UPT ;  /* 0x00003fff05057892 */ /* 0x000fc4000f8ec0ff */
[----:B------:R-:W-:Y:S02]  /*3a80*/  ULOP3.LUT UR4, UR4, 0x3fff, URZ, 0xc0, !UPT ;  /* 0x00003fff04047892 */ /* 0x000fe4000f8ec0ff */
[----:B------:R-:W-:Y:S02]  /*3a90*/  USEL UR41, UR40, 0x1, !UP0 ;  /* 0x0000000128297887 */ /* 0x000fe4000c000000 */
[----:B------:R-:W-:Y:S02]  /*3aa0*/  ULOP3.LUT UR28, UR5, 0x10000, URZ, 0xfc, !UPT ;  /* 0x00010000051c7892 */ /* 0x000fe4000f8efcff */
[----:B------:R-:W-:Y:S02]  /*3ab0*/  ULOP3.LUT UR29, UR4, 0x10000, URZ, 0xfc, !UPT ;  /* 0x00010000041d7892 */ /* 0x000fe4000f8efcff */
[----:B------:R-:W-:Y:S01]  /*3ac0*/  UIADD3 UR41, UPT, UPT, -UR41, URZ, URZ ;  /* 0x000000ff29297290 */ /* 0x000fe2000fffe1ff */
[----:B------:R-:W-:Y:S01]  /*3ad0*/  UMOV UR34, 0x0 ;  /* 0x0000000000227882 */ /* 0x000fe20000000000 */
[----:B------:R-:W-:Y:S01]  /*3ae0*/  UMOV UR35, 0x4100490 ;  /* 0x0410049000237882 */ /* 0x000fe20000000000 */
[----:B------:R-:W-:Y:S01]  /*3af0*/  UMOV UR32, 0x0 ;  /* 0x0000000000207882 */ /* 0x000fe20000000000 */
[----:B------:R-:W-:Y:S01]  /*3b00*/  UMOV UR33, 0x4100490 ;  /* 0x0410049000217882 */ /* 0x000fe20000000000 */
[----:B-1----:R-:W-:-:S15]  /*3b10*/  R2UR UR42, R0 ;  /* 0x00000000002a72ca */ /* 0x002fde00000e0000 */
.L_x_76:
[----:B------:R-:W-:Y:S02]  /*3b20*/  LEA R0, R10, UR26, 0x3 ;  /* 0x0000001a0a007c11 */ /* 0x000fe4000f8e18ff */
[----:B------:R-:W-:Y:S02]  /*3b30*/  SHF.L.U32 R2, R9, 0x1f, RZ ;  /* 0x0000001f09027819 */ /* 0x000fe400000006ff */
[----:B------:R-:W-:Y:S01]  /*3b40*/  PLOP3.LUT P0, PT, PT, PT, UP4, 0x80, 0x8 ;  /* 0x000000000008781c */ /* 0x000fe20003f0f048 */
[----:B------:R-:W-:Y:S01]  /*3b50*/  VIADD R3, R0, 0x120 ;  /* 0x0000012000037836 */ /* 0x000fe20000000000 */
[----:B-1----:R-:W1:Y:S02]  /*3b60*/  SYNCS.PHASECHK.TRANS64.TRYWAIT P1, [R0+URZ+0x110], R2 ;  /* 0x00011002000075a7 */ /* 0x002e6400080211ff */
[----:B-1-3--:R-:W-:Y:S09]  /*3b70*/  @!P1 BRA `(.L_x_70) ;  /* 0x0000004800209947 */ /* 0x00aff20003800000 */
.L_x_165:
[----:B------:R-:W-:Y:S01]  /*3b80*/  LEA R4, R10, UR26, 0x4 ;  /* 0x0000001a0a047c11 */ /* 0x000fe2000f8e20ff */
[----:B------:R-:W-:Y:S01]  /*3b90*/  @UP4 ULEA UR4, UR24, UR26, 0x3 ;  /* 0x0000001a18044291 */ /* 0x000fe2000f8e18ff */
[----:B------:R-:W-:Y:S01]  /*3ba0*/  PLOP3.LUT P2, PT, PT, PT, PT, 0x80, 0x8 ;  /* 0x000000000008781c */ /* 0x000fe20003f4f070 */
[----:B------:R-:W-:Y:S01]  /*3bb0*/  ULEA UR31, UR30, UR26, 0x3 ;  /* 0x0000001a1e1f7291 */ /* 0x000fe2000f8e18ff */
[----:B------:R-:W-:Y:S02]  /*3bc0*/  PRMT R3, RZ, 0x654, R3 ;  /* 0x00000654ff037816 */ /* 0x000fe40000000003 */
[----:B------:R-:W2:Y:S01]  /*3bd0*/  LDS.128 R4, [R4+0x1a0] ;  /* 0x0001a00004047984 */ /* 0x000ea20000000c00 */
[----:B-1----:R-:W-:Y:S02]  /*3be0*/  @P0 SHF.L.U32 R2, R8, 0x1f, RZ ;  /* 0x0000001f08020819 */ /* 0x002fe400000006ff */
[----:B------:R-:W-:Y:S01]  /*3bf0*/  SHF.L.U32 R0, R11, 0x1f, RZ ;  /* 0x0000001f0b007819 */ /* 0x000fe200000006ff */
[----:B------:R-:W-:Y:S01]  /*3c00*/  @!PT LDS RZ, [RZ] ;  /* 0x00000000fffff984 */ /* 0x000fe20000000800 */
[----:B------:R-:W-:Y:S01]  /*3c10*/  @!PT LDS RZ, [RZ] ;  /* 0x00000000fffff984 */ /* 0x000fe20000000800 */
[----:B------:R-:W-:Y:S01]  /*3c20*/  @!PT LDS RZ, [RZ] ;  /* 0x00000000fffff984 */ /* 0x000fe20000000800 */
[----:B------:R-:W-:Y:S01]  /*3c30*/  @!PT LDS RZ, [RZ] ;  /* 0x00000000fffff984 */ /* 0x000fe20000000800 */
[----:B------:R1:W-:Y:S06]  /*3c40*/  MEMBAR.ALL.CTA ;  /* 0x0000000000007992 */ /* 0x0003ec0000008000 */
[----:B-1----:R-:W1:Y:S02]  /*3c50*/  FENCE.VIEW.ASYNC.S ;  /* 0x00000000000073c6 */ /* 0x002e640000000000 */
[----:B-1----:R1:W-:Y:S01]  /*3c60*/  SYNCS.ARRIVE.TRANS64.RED.A1T0 RZ, [R3+URZ], RZ ;  /* 0x000000ff03ff79a7 */ /* 0x0023e200081004ff */
[----:B------:R1:W3:Y:S01]  /*3c70*/  @P0 SYNCS.PHASECHK.TRANS64.TRYWAIT P2, [UR4], R2 ;  /* 0x00000002ff0005a7 */ /* 0x0002e20008041104 */
[----:B------:R-:W-:Y:S01]  /*3c80*/  ULEA.HI UR4, UR30, UR30, URZ, 0x1 ;  /* 0x0000001e1e047291 */ /* 0x000fe2000f8f08ff */
[----:B--2---:R-:W-:-:S03]  /*3c90*/  LOP3.LUT P1, RZ, R6, 0x1, RZ, 0xc0, !PT ;  /* 0x0000000106ff7812 */ /* 0x004fc6000782c0ff */
[----:B------:R-:W-:Y:S02]  /*3ca0*/  USHF.L.U32 UR11, UR4, 0x5, URZ ;  /* 0x00000005040b7899 */ /* 0x000fe400080006ff */
[----:B------:R-:W-:Y:S02]  /*3cb0*/  ULOP3.LUT UR4, UR4, 0xffe, URZ, 0xc0, !UPT ;  /* 0x00000ffe04047892 */ /* 0x000fe4000f8ec0ff */
[----:B------:R-:W-:Y:S02]  /*3cc0*/  ULOP3.LUT UR11, UR11, 0xffffffc0, URZ, 0xc0, !UPT ;  /* 0xffffffc00b0b7892 */ /* 0x000fe4000f8ec0ff */
[----:B------:R-:W-:Y:S02]  /*3cd0*/  UIADD3 UR4, UPT, UPT, -UR4, UR30, URZ ;  /* 0x0000001e04047290 */ /* 0x000fe4000fffe1ff */
[----:B------:R-:W-:Y:S01]  /*3ce0*/  UIADD3 UR11, UPT, UPT, UR42, UR11, URZ ;  /* 0x0000000b2a0b7290 */ /* 0x000fe2000fffe0ff */
[----:B------:R-:W2:Y:S03]  /*3cf0*/  SYNCS.PHASECHK.TRANS64.TRYWAIT P0, [UR31+0x150], R0 ;  /* 0x00015000ff0075a7 */ /* 0x000ea6000800111f */
[----:B------:R-:W-:Y:S01]  /*3d00*/  ULEA UR11, UR4, UR11, 0x14 ;  /* 0x0000000b040b7291 */ /* 0x000fe2000f8ea0ff */
[----:B-123--:R-:W-:Y:S11]  /*3d10*/  @!P0 BRA `(.L_x_71) ;  /* 0x0000004400cc8947 */ /* 0x00eff60003800000 */
.L_x_167:
[----:B------:R-:W-:Y:S01]  /*3d20*/  IADD3 R10, PT, PT, R10, 0x1, RZ ;  /* 0x000000010a0a7810 */ /* 0x000fe20007ffe0ff */
[----:B------:R-:W-:Y:S06]  /*3d30*/  BRA.U !UP4, `(.L_x_72) ;  /* 0x000000010cc07547 */ /* 0x000fec000b800000 */
[----:B------:R-:W-:Y:S01]  /*3d40*/  UPLOP3.LUT UP2, UPT, UPT, UPT, UPT, 0x40, 0x4 ;  /* 0x000000000004789c */ /* 0x000fe20003f4e870 */
[----:B------:R-:W-:Y:S01]  /*3d50*/  UMOV UR23, UR41 ;  /* 0x0000002900177c82 */ /* 0x000fe20008000000 */
[----:B------:R-:W-:Y:S01]  /*3d60*/  UMOV UR22, UR40 ;  /* 0x0000002800167c82 */ /* 0x000fe20008000000 */
[----:B------:R-:W-:-:S08]  /*3d70*/  UMOV UR10, UR24 ;  /* 0x00000018000a7c82 */ /* 0x000fd00008000000 */
.L_x_75:
[----:B------:R-:W-:Y:S02]  /*3d80*/  UIADD3 UR23, UPT, UPT, UR23, 0x1, URZ ;  /* 0x0000000117177890 */ /* 0x000fe4000fffe0ff */
[----:B--2---:R-:W-:Y:S02]  /*3d90*/  ULEA UR5, UR10, UR26, 0x3 ;  /* 0x0000001a0a057291 */ /* 0x004fe4000f8e18ff */
[----:B------:R-:W-:Y:S01]  /*3da0*/  UISETP.NE.AND UP3, UPT, UR23, URZ, UPT ;  /* 0x000000ff1700728c */ /* 0x000fe2000bf65270 */
[----:B---3--:R-:W-:Y:S10]  /*3db0*/  @P2 BRA `(.L_x_73) ;  /* 0x00000000000c2947 */ /* 0x008ff40003800000 */
[----:B-1----:R-:W-:Y:S04]  /*3dc0*/  SHF.L.U32 R2, R8, 0x1f, RZ ;  /* 0x0000001f08027819 */ /* 0x002fe800000006ff */
[----:B------:R-:W1:Y:S02]  /*3dd0*/  SYNCS.PHASECHK.TRANS64.TRYWAIT P0, [UR5], R2 ;  /* 0x00000002ff0075a7 */ /* 0x000e640008001105 */
[----:B-1----:R-:W-:Y:S05]  /*3de0*/  @!P0 BRA `(.L_x_74) ;  /* 0x0000004400b08947 */ /* 0x002fea0003800000 */
.L_x_73:
[----:B------:R-:W-:Y:S01]  /*3df0*/  UISETP.NE.AND UP0, UPT, UR22, 0x1, UPT ;  /* 0x000000011600788c */ /* 0x000fe2000bf05270 */
[----:B------:R-:W-:Y:S01]  /*3e00*/  PLOP3.LUT P2, PT, PT, PT, PT, 0x80, 0x8 ;  /* 0x000000000008781c */ /* 0x000fe20003f4f070 */
[----:B------:R-:W-:Y:S02]  /*3e10*/  UIADD3 UR4, UPT, UPT, UR10, 0x1, URZ ;  /* 0x000000010a047890 */ /* 0x000fe4000fffe0ff */
[----:B------:R-:W-:Y:S02]  /*3e20*/  UIADD3 UR25, UPT, UPT, UR5, 0x68, URZ ;  /* 0x0000006805197890 */ /* 0x000fe4000fffe0ff */
[----:B------:R-:W-:Y:S01]  /*3e30*/  UISETP.NE.AND UP1, UPT, UR4, 0xd, UPT ;  /* 0x0000000d0400788c */ /* 0x000fe2000bf25270 */
[----:B------:R-:W-:Y:S01]  /*3e40*/  PLOP3.LUT P0, PT, PT, PT, UP0, 0x80, 0x8 ;  /* 0x000000000008781c */ /* 0x000fe20003f0f008 */
[----:B------:R-:W-:Y:S02]  /*3e50*/  UIADD3 UR22, UPT, UPT, UR22, -0x1, URZ ;  /* 0xffffffff16167890 */ /* 0x000fe4000fffe0ff */
[----:B------:R-:W-:Y:S02]  /*3e60*/  USEL UR6, URZ, 0x1, UP1 ;  /* 0x00000001ff067887 */ /* 0x000fe40008800000 */
[----:B------:R-:W-:Y:S01]  /*3e70*/  USEL UR24, UR4, URZ, UP1 ;  /* 0x000000ff04187287 */ /* 0x000fe20008800000 */
[----:B------:R-:W-:Y:S01]  /*3e80*/  UMOV UR7, 0x40004040 ;  /* 0x4000404000077882 */ /* 0x000fe20000000000 */
[----:B------:R-:W-:Y:S02]  /*3e90*/  UMOV UR5, 0x40004040 ;  /* 0x4000404000057882 */ /* 0x000fe40000000000 */
[----:B------:R-:W-:Y:S01]  /*3ea0*/  @UP0 ULEA UR4, UR24, UR26, 0x3 ;  /* 0x0000001a18040291 */ /* 0x000fe2000f8e18ff */
[----:B------:R-:W-:Y:S01]  /*3eb0*/  LOP3.LUT R8, R8, UR6, RZ, 0x3c, !PT ;  /* 0x0000000608087c12 */ /* 0x000fe2000f8e3cff */
[----:B------:R-:W-:Y:S01]  /*3ec0*/  ULEA UR6, UR10, UR29, 0x9 ;  /* 0x0000001d0a067291 */ /* 0x000fe2000f8e48ff */
[----:B------:R-:W-:Y:S02]  /*3ed0*/  UMOV UR21, 0x40004040 ;  /* 0x4000404000157882 */ /* 0x000fe40000000000 */
[----:B-1----:R-:W-:Y:S01]  /*3ee0*/  @P0 SHF.L.U32 R0, R8, 0x1f, RZ ;  /* 0x0000001f08000819 */ /* 0x002fe200000006ff */
[----:B------:R-:W-:Y:S02]  /*3ef0*/  UIADD3 UR20, UPT, UPT, UR6, 0x2, URZ ;  /* 0x0000000206147890 */ /* 0x000fe4000fffe0ff */
[----:B------:R-:W-:Y:S01]  /*3f00*/  UIADD3 UR16, UPT, UPT, UR6, 0x4, URZ ;  /* 0x0000000406107890 */ /* 0x000fe2000fffe0ff */
[----:B------:R2:W3:Y:S01]  /*3f10*/  @P0 SYNCS.PHASECHK.TRANS64.TRYWAIT P2, [UR4], R0 ;  /* 0x00000000ff0005a7 */ /* 0x0004e20008041104 */
[----:B------:R-:W-:Y:S02]  /*3f20*/  ULEA UR4, UR10, UR28, 0x9 ;  /* 0x0000001c0a047291 */ /* 0x000fe4000f8e48ff */
[----:B------:R-:W-:Y:S02]  /*3f30*/  UIADD3 UR12, UPT, UPT, UR6, 0x6, URZ ;  /* 0x00000006060c7890 */ /* 0x000fe4000fffe0ff */
[----:B------:R-:W-:Y:S02]  /*3f40*/  UIADD3 UR18, UPT, UPT, UR4, 0x2, URZ ;  /* 0x0000000204127890 */ /* 0x000fe4000fffe0ff */
[----:B------:R-:W-:Y:S02]  /*3f50*/  UIADD3 UR14, UPT, UPT, UR4, 0x4, URZ ;  /* 0x00000004040e7890 */ /* 0x000fe4000fffe0ff */
[----:B------:R-:W-:Y:S01]  /*3f60*/  UIADD3 UR8, UPT, UPT, UR4, 0x6, URZ ;  /* 0x0000000604087890 */ /* 0x000fe2000fffe0ff */
[----:B------:R2:W-:Y:S01]  /*3f70*/  UTCHMMA gdesc[UR4], gdesc[UR6], tmem[UR11], tmem[UR38], idesc[UR39], UP2 ;  /* 0x00ff2606040075ea */ /* 0x0005e2000900000b */
[----:B------:R-:W-:Y:S01]  /*3f80*/  UPLOP3.LUT UP2, UPT, UPT, UPT, UPT, 0x80, 0x8 ;  /* 0x000000000008789c */ /* 0x000fe20003f4f070 */
[----:B------:R-:W-:Y:S01]  /*3f90*/  UMOV UR19, 0x40004040 ;  /* 0x4000404000137882 */ /* 0x000fe20000000000 */
[----:B------:R-:W-:Y:S01]  /*3fa0*/  UMOV UR17, 0x40004040 ;  /* 0x4000404000117882 */ /* 0x000fe20000000000 */
[----:B------:R2:W-:Y:S01]  /*3fb0*/  UTCHMMA gdesc[UR18], gdesc[UR20], tmem[UR11], tmem[UR36], idesc[UR37], UPT ;  /* 0x00ff2414120075ea */ /* 0x0005e2000b80000b */
[----:B------:R-:W-:Y:S01]  /*3fc0*/  UMOV UR15, 0x40004040 ;  /* 0x40004040000f7882 */ /* 0x000fe20000000000 */
[----:B------:R-:W-:Y:S01]  /*3fd0*/  UMOV UR13, 0x40004040 ;  /* 0x40004040000d7882 */ /* 0x000fe20000000000 */
[----:B------:R-:W-:Y:S01]  /*3fe0*/  UMOV UR9, 0x40004040 ;  /* 0x4000404000097882 */ /* 0x000fe20000000000 */
[----:B------:R2:W-:Y:S01]  /*3ff0*/  UTCHMMA gdesc[UR14], gdesc[UR16], tmem[UR11], tmem[UR34], idesc[UR35], UPT ;  /* 0x00ff22100e0075ea */ /* 0x0005e2000b80000b */
[----:B------:R2:W-:Y:S01]  /*4000*/  UTCHMMA gdesc[UR8], gdesc[UR12], tmem[UR11], tmem[UR32], idesc[UR33], UPT ;  /* 0x00ff200c080075ea */ /* 0x0005e2000b80000b */
[----:B------:R2:W-:Y:S01]  /*4010*/  UTCBAR.MULTICAST [UR25], URZ, UR27 ;  /* 0x000000ff190073e9 */ /* 0x0005e2000800081b */
[----:B------:R-:W-:Y:S01]  /*4020*/  UMOV UR10, UR24 ;  /* 0x00000018000a7c82 */ /* 0x000fe20008000000 */
[----:B------:R-:W-:Y:S05]  /*4030*/  BRA.U UP3, `(.L_x_75) ;  /* 0xfffffffd03507547 */ /* 0x000fea000b83ffff */
.L_x_72:
[----:B--2---:R-:W-:Y:S01]  /*4040*/  UIADD3 UR4, UPT, UPT, UR30, 0x1, URZ ;  /* 0x000000011e047890 */ /* 0x004fe2000fffe0ff */
[C---:B------:R-:W-:Y:S01]  /*4050*/  ISETP.NE.AND P0, PT, R10.reuse, 0x2, PT ;  /* 0x000000020a00780c */ /* 0x040fe20003f05270 */
[----:B------:R-:W-:Y:S02]  /*4060*/  UIADD3 UR5, UPT, UPT, UR31, 0x130, URZ ;  /* 0x000001301f057890 */ /* 0x000fe4000fffe0ff */
[----:B------:R-:W-:Y:S01]  /*4070*/  UISETP.NE.AND UP0, UPT, UR4, 0x4, UPT ;  /* 0x000000040400788c */ /* 0x000fe2000bf05270 */
[----:B-1----:R-:W-:Y:S02]  /*4080*/  SEL R0, RZ, 0x1, P0 ;  /* 0x00000001ff007807 */ /* 0x002fe40000000000 */
[----:B------:R-:W-:Y:S01]  /*4090*/  SEL R10, R10, RZ, P0 ;  /* 0x000000ff0a0a7207 */ /* 0x000fe20000000000 */
[----:B------:R-:W-:Y:S01]  /*40a0*/  USEL UR6, URZ, 0x1, UP0 ;  /* 0x00000001ff067887 */ /* 0x000fe20008000000 */
[----:B------:R-:W-:Y:S01]  /*40b0*/  LOP3.LUT R9, R9, R0, RZ, 0x3c, !PT ;  /* 0x0000000009097212 */ /* 0x000fe200078e3cff */
[----:B------:R-:W-:Y:S01]  /*40c0*/  USEL UR30, UR4, URZ, UP0 ;  /* 0x000000ff041e7287 */ /* 0x000fe20008000000 */
[----:B------:R1:W-:Y:S03]  /*40d0*/  UTCBAR [UR5], URZ ;  /* 0x000000ff050073e9 */ /* 0x0003e600080000ff */
[----:B------:R-:W-:Y:S01]  /*40e0*/  LOP3.LUT R11, R11, UR6, RZ, 0x3c, !PT ;  /* 0x000000060b0b7c12 */ /* 0x000fe2000f8e3cff */
[----:B------:R-:W-:Y:S07]  /*40f0*/  @P1 BRA `(.L_x_76) ;  /* 0xfffffff800881947 */ /* 0x000fee000383ffff */
[----:B------:R-:W2:Y:S01]  /*4100*/  S2UR UR8, SR_CgaCtaId ;  /* 0x00000000000879c3 */ /* 0x000ea20000008800 */
[----:B------:R-:W-:Y:S01]  /*4110*/  ELECT P0, URZ, PT ;  /* 0x0000000000ff782f */ /* 0x000fe20003800000 */
[----:B------:R-:W-:Y:S01]  /*4120*/  IMAD.MOV.U32 R0, RZ, RZ, 0x1 ;  /* 0x00000001ff007424 */ /* 0x000fe200078e00ff */
[----:B------:R-:W-:Y:S01]  /*4130*/  UIADD3 UR26, UPT, UPT, UR26, 0x150, URZ ;  /* 0x000001501a1a7890 */ /* 0x000fe2000fffe0ff */
[----:B------:R-:W-:Y:S01]  /*4140*/  SHF.L.U32 R2, R11, 0x1f, RZ ;  /* 0x0000001f0b027819 */ /* 0x000fe200000006ff */
[----:B------:R-:W-:-:S03]  /*4150*/  UMOV UR4, 0x40 ;  /* 0x0000004000047882 */ /* 0x000fc60000000000 */
[----:B------:R-:W-:Y:S01]  /*4160*/  UVIRTCOUNT.DEALLOC.SMPOOL 0x80 ;  /* 0x000000800000784c */ /* 0x000fe20000000000 */
[----:B--2---:R-:W-:Y:S02]  /*4170*/  ULEA UR8, UR8, UR4, 0x18 ;  /* 0x0000000408087291 */ /* 0x004fe4000f8ec0ff */
[----:B------:R-:W-:-:S07]  /*4180*/  ULEA UR4, UR30, UR26, 0x3 ;  /* 0x0000001a1e047291 */ /* 0x000fce000f8e18ff */
[----:B------:R2:W-:Y:S02]  /*4190*/  @P0 STS.U8 [UR8+0x1c], R0 ;  /* 0x00001c00ff000988 */ /* 0x0005e40008000008 */
[----:B------:R-:W4:Y:S02]  /*41a0*/  SYNCS.PHASECHK.TRANS64.TRYWAIT P0, [UR4], R2 ;  /* 0x00000002ff0075a7 */ /* 0x000f240008001104 */
[----:B--2-4-:R-:W-:Y:S05]  /*41b0*/  @!P0 BRA `(.L_x_77) ;  /* 0x0000004000d48947 */ /* 0x014fea0003800000 */
.L_x_170:
[----:B------:R-:W-:-:S04]  /*41c0*/  UIADD3 UR4, UPT, UPT, UR30, 0x1, URZ ;  /* 0x000000011e047890 */ /* 0x000fc8000fffe0ff */
[----:B------:R-:W-:-:S04]  /*41d0*/  UISETP.NE.AND UP0, UPT, UR4, 0x4, UPT ;  /* 0x000000040400788c */ /* 0x000fc8000bf05270 */
[----:B------:R-:W-:Y:S02]  /*41e0*/  USEL UR6, URZ, 0x1, UP0 ;  /* 0x00000001ff067887 */ /* 0x000fe40008000000 */
[----:B------:R-:W-:-:S04]  /*41f0*/  USEL UR4, UR4, URZ, UP0 ;  /* 0x000000ff04047287 */ /* 0x000fc80008000000 */
[----:B-1----:R-:W-:Y:S01]  /*4200*/  ULEA UR5, UR4, UR26, 0x3 ;  /* 0x0000001a04057291 */ /* 0x002fe2000f8e18ff */
[----:B--2---:R-:W-:-:S04]  /*4210*/  LOP3.LUT R2, R11, UR6, RZ, 0x3c, !PT ;  /* 0x000000060b027c12 */ /* 0x004fc8000f8e3cff */
[----:B------:R-:W-:-:S04]  /*4220*/  SHF.L.U32 R3, R2, 0x1f, RZ ;  /* 0x0000001f02037819 */ /* 0x000fc800000006ff */
[----:B------:R-:W1:Y:S02]  /*4230*/  SYNCS.PHASECHK.TRANS64.TRYWAIT P0, [UR5], R3 ;  /* 0x00000003ff0075a7 */ /* 0x000e640008001105 */
[----:B-1----:R-:W-:Y:S05]  /*4240*/  @!P0 BRA `(.L_x_78) ;  /* 0x0000004000c88947 */ /* 0x002fea0003800000 */
.L_x_172:
        /* <DEDUP_REMOVED lines=9> */
.L_x_174:
[----:B------:R-:W-:-:S04]  /*42e0*/  UIADD3 UR4, UPT, UPT, UR4, 0x1, URZ ;  /* 0x0000000104047890 */ /* 0x000fc8000fffe0ff */
[----:B------:R-:W-:-:S04]  /*42f0*/  UISETP.NE.AND UP0, UPT, UR4, 0x4, UPT ;  /* 0x000000040400788c */ /* 0x000fc8000bf05270 */
[----:B------:R-:W-:Y:S02]  /*4300*/  USEL UR5, URZ, 0x1, UP0 ;  /* 0x00000001ff057887 */ /* 0x000fe40008000000 */
[----:B------:R-:W-:-:S04]  /*4310*/  USEL UR4, UR4, URZ, UP0 ;  /* 0x000000ff04047287 */ /* 0x000fc80008000000 */
[----:B------:R-:W-:Y:S01]  /*4320*/  ULEA UR4, UR4, UR26, 0x3 ;  /* 0x0000001a04047291 */ /* 0x000fe2000f8e18ff */
[----:B------:R-:W-:-:S04]  /*4330*/  LOP3.LUT R2, R2, UR5, RZ, 0x3c, !PT ;  /* 0x0000000502027c12 */ /* 0x000fc8000f8e3cff */
[----:B------:R-:W-:-:S04]  /*4340*/  SHF.L.U32 R2, R2, 0x1f, RZ ;  /* 0x0000001f02027819 */ /* 0x000fc800000006ff */
[----:B------:R-:W2:Y:S02]  /*4350*/  SYNCS.PHASECHK.TRANS64.TRYWAIT P0, [UR4], R2 ;  /* 0x00000002ff0075a7 */ /* 0x000ea40008001104 */
[----:B--2---:R-:W-:Y:S05]  /*4360*/  @!P0 BRA `(.L_x_80) ;  /* 0x0000004000b08947 */ /* 0x004fea0003800000 */
.L_x_176:
[----:B------:R-:W-:Y:S01]  /*4370*/  NOP ;  /* 0x0000000000007918 */ /* 0x000fe20000000000 */
[----:B-1----:R-:W1:Y:S01]  /*4380*/  LDS R0, [UR8+0x14] ;  /* 0x00001408ff007984 */ /* 0x002e620008000800 */
[----:B------:R-:W-:Y:S01]  /*4390*/  ULOP3.LUT UR4, UR42, 0xffff, URZ, 0xc0, !UPT ;  /* 0x0000ffff2a047892 */ /* 0x000fe2000f8ec0ff */
[----:B------:R-:W-:Y:S01]  /*43a0*/  UMOV UR5, 0xffff ;  /* 0x0000ffff00057882 */ /* 0x000fe20000000000 */
[----:B------:R-:W-:Y:S02]  /*43b0*/  UMOV UR6, 0x1 ;  /* 0x0000000100067882 */ /* 0x000fe40000000000 */
[----:B------:R-:W-:-:S04]  /*43c0*/  USHF.R.U32.HI UR4, URZ, 0x5, UR4 ;  /* 0x00000005ff047899 */ /* 0x000fc80008011604 */
[----:B------:R-:W-:Y:S02]  /*43d0*/  USHF.L.U32 UR5, UR5, UR4, URZ ;  /* 0x0000000405057299 */ /* 0x000fe400080006ff */
[----:B------:R-:W-:-:S04]  /*43e0*/  USHF.L.U32 UR4, UR6, UR4, URZ ;  /* 0x0000000406047299 */ /* 0x000fc800080006ff */
[----:B-1----:R-:W-:-:S04]  /*43f0*/  LOP3.LUT R0, R0, UR5, RZ, 0xc0, !PT ;  /* 0x0000000500007c12 */ /* 0x002fc8000f8ec0ff */
[----:B------:R-:W-:-:S13]  /*4400*/  ISETP.NE.AND P0, PT, R0, UR5, PT ;  /* 0x0000000500007c0c */ /* 0x000fda000bf05270 */
[----:B------:R-:W-:Y:S05]  /*4410*/  @P0 BRA `(.L_x_81) ;  /* 0x0000000000580947 */ /* 0x000fea0003800000 */
[----:B------:R-:W1:Y:S02]  /*4420*/  LDS R0, [UR8+0x18] ;  /* 0x00001808ff007984 */ /* 0x000e640008000800 */
[----:B-1----:R-:W-:-:S04]  /*4430*/  LOP3.LUT R0, R0, UR4, RZ, 0xc0, !PT ;  /* 0x0000000400007c12 */ /* 0x002fc8000f8ec0ff */
[----:B------:R-:W-:-:S13]  /*4440*/  ISETP.NE.AND P0, PT, R0, UR4, PT ;  /* 0x0000000400007c0c */ /* 0x000fda000bf05270 */
[----:B------:R-:W-:Y:S05]  /*4450*/  @P0 BRA `(.L_x_82) ;  /* 0x00000000003c0947 */ /* 0x000fea0003800000 */
[----:B------:R-:W1:Y:S01]  /*4460*/  S2R R2, SR_LANEID ;  /* 0x0000000000027919 */ /* 0x000e620000000000 */
[----:B------:R-:W-:-:S06]  /*4470*/  ULOP3.LUT UR5, URZ, UR5, URZ, 0x33, !UPT ;  /* 0x00000005ff057292 */ /* 0x000fcc000f8e33ff */
[----:B------:R-:W-:-:S04]  /*4480*/  IMAD.U32 R0, RZ, RZ, UR5 ;  /* 0x00000005ff007e24 */ /* 0x000fc8000f8e00ff */
[----:B------:R2:W4:Y:S02]  /*4490*/  REDUX UR7, R0 ;  /* 0x00000000000773c4 */ /* 0x0005240000000000 */
[----:B------:R1:W-:Y:S01]  /*44a0*/  UTCATOMSWS.AND URZ, UR5 ;  /* 0x0000000500ff79e3 */ /* 0x0003e20008000000 */
[----:B--2---:R-:W-:Y:S01]  /*44b0*/  LOP3.LUT R0, RZ, UR4, RZ, 0x33, !PT ;  /* 0x00000004ff007c12 */ /* 0x004fe2000f8e33ff */
[----:B------:R-:W-:Y:S02]  /*44c0*/  VOTEU.ANY UR4, UPT, PT ;  /* 0x0000000000047886 */ /* 0x000fe400038e0100 */
[----:B------:R-:W-:Y:S02]  /*44d0*/  UFLO.U32 UR4, UR4 ;  /* 0x00000004000472bd */ /* 0x000fe400080e0000 */
[----:B------:R-:W2:Y:S04]  /*44e0*/  REDUX UR6, R0 ;  /* 0x00000000000673c4 */ /* 0x000ea80000000000 */
[----:B-1----:R-:W-:-:S02]  /*44f0*/  ISETP.EQ.U32.AND P0, PT, R2, UR4, PT ;  /* 0x0000000402007c0c */ /* 0x002fc4000bf02070 */
[----:B----4-:R-:W-:-:S11]  /*4500*/  MOV R2, UR7 ;  /* 0x0000000700027c02 */ /* 0x010fd60008000f00 */
[----:B------:R1:W-:Y:S01]  /*4510*/  @P0 ATOMS.AND RZ, [UR8+0x14], R2 ;  /* 0x00001402ffff098c */ /* 0x0003e2000a800008 */
[----:B--2---:R-:W-:-:S05]  /*4520*/  IMAD.U32 R0, RZ, RZ, UR6 ;  /* 0x00000006ff007e24 */ /* 0x004fca000f8e00ff */
[----:B------:R1:W-:Y:S01]  /*4530*/  @P0 ATOMS.AND RZ, [UR8+0x18], R0 ;  /* 0x00001800ffff098c */ /* 0x0003e2000a800008 */
[----:B------:R-:W-:Y:S05]  /*4540*/  BRA `(.L_x_83) ;  /* 0x0000000000147947 */ /* 0x000fea0003800000 */
.L_x_82:
[----:B------:R-:W-:Y:S02]  /*4550*/  MOV R2, 0x4570 ;  /* 0x0000457000027802 */ /* 0x000fe40000000f00 */
[----:B---3-5:R-:W-:Y:S05]  /*4560*/  CALL.REL.NOINC `($__internal_0_$__cuda_sm10x_tcgen05_guardrail_trap_col_being_dealloced_not_returned_by_alloc) ;  /* 0x0000004400247944 */ /* 0x028fea0003c00000 */
[----:B------:R-:W-:Y:S05]  /*4570*/  BRA `(.L_x_83) ;  /* 0x0000000000087947 */ /* 0x000fea0003800000 */
.L_x_81:
[----:B------:R-:W-:Y:S02]  /*4580*/  MOV R2, 0x45a0 ;  /* 0x000045a000027802 */ /* 0x000fe40000000f00 */
[----:B---3-5:R-:W-:Y:S05]  /*4590*/  CALL.REL.NOINC `($__internal_2_$__cuda_sm10x_tcgen05_guardrail_trap_unallocated_columns_being_dealloced) ;  /* 0x0000004400307944 */ /* 0x028fea0003c00000 */
.L_x_83:
[----:B------:R-:W-:Y:S01]  /*45a0*/  NOP ;  /* 0x0000000000007918 */ /* 0x000fe20000000000 */
[----:B------:R-:W-:Y:S05]  /*45b0*/  EXIT ;  /* 0x000000000000794d */ /* 0x000fea0003800000 */
.L_x_65:
[----:B------:R-:W-:-:S09]  /*45c0*/  UISETP.NE.OR UP0, UPT, UR22, 0x3, !UP3 ;  /* 0x000000031600788c */ /* 0x000fd2000df05670 */
[----:B------:R-:W-:Y:S05]  /*45d0*/  BRA.U UP0, `(.L_x_84) ;  /* 0x0000000d00f07547 */ /* 0x000fea000b800000 */
[----:B------:R-:W1:Y:S01]  /*45e0*/  LDCU UR28, c[0x0][0x370] ;  /* 0x00006e00ff1c77ac */ /* 0x000e620008000800 */
[----:B------:R-:W2:Y:S01]  /*45f0*/  LDC.64 R16, c[0x0][0x348] ;  /* 0x0000d200ff107b82 */ /* 0x000ea20000000a00 */
[----:B------:R-:W-:Y:S02]  /*4600*/  HFMA2 R13, -RZ, RZ, 0, 0 ;  /* 0x00000000ff0d7431 */ /* 0x000fe400000001ff */
[----:B------:R-:W-:Y:S01]  /*4610*/  IMAD.MOV.U32 R15, RZ, RZ, 0x1 ;  /* 0x00000001ff0f7424 */ /* 0x000fe200078e00ff */
[----:B------:R-:W1:Y:S01]  /*4620*/  LDCU.128 UR32, c[0x0][0xb10] ;  /* 0x00016200ff2077ac */ /* 0x000e620008000c00 */
[----:B------:R-:W-:Y:S01]  /*4630*/  IMAD.MOV.U32 R14, RZ, RZ, RZ ;  /* 0x000000ffff0e7224 */ /* 0x000fe200078e00ff */
[----:B------:R-:W-:Y:S01]  /*4640*/  MOV R7, 0x1000 ;  /* 0x0000100000077802 */ /* 0x000fe20000000f00 */
[----:B------:R-:W3:Y:S01]  /*4650*/  LDCU UR27, c[0x0][0x374] ;  /* 0x00006e80ff1b77ac */ /* 0x000ee20008000800 */
[----:B------:R-:W4:Y:S01]  /*4660*/  LDC.64 R2, c[0x0][0x888] ;  /* 0x00022200ff027b82 */ /* 0x000f220000000a00 */
[----:B------:R-:W3:Y:S01]  /*4670*/  LDCU UR15, c[0x0][0xb0c] ;  /* 0x00016180ff0f77ac */ /* 0x000ee20008000800 */
[----:B------:R-:W3:Y:S06]  /*4680*/  LDCU UR38, c[0x0][0xb20] ;  /* 0x00016400ff2677ac */ /* 0x000eec0008000800 */
[----:B------:R-:W2:Y:S01]  /*4690*/  LDC.64 R4, c[0x0][0x890] ;  /* 0x00022400ff047b82 */ /* 0x000ea20000000a00 */
[----:B------:R-:W3:Y:S01]  /*46a0*/  LDCU UR4, c[0x0][0xb30] ;  /* 0x00016600ff0477ac */ /* 0x000ee20008000800 */
[----:B-1----:R-:W-:-:S02]  /*46b0*/  UIMAD.WIDE.U32 UR6, UR28, UR32, URZ ;  /* 0x000000201c0672a5 */ /* 0x002fc4000f8e00ff */
[----:B---3--:R-:W-:Y:S01]  /*46c0*/  UIMAD.WIDE.U32 UR8, UR27, UR35, URZ ;  /* 0x000000231b0872a5 */ /* 0x008fe2000f8e00ff */
[----:B------:R-:W-:Y:S01]  /*46d0*/  UMOV UR24, 0x400 ;  /* 0x0000040000187882 */ /* 0x000fe20000000000 */
[----:B------:R-:W-:-:S03]  /*46e0*/  UPLOP3.LUT UP3, UPT, UPT, UPT, UPT, 0x40, 0x4 ;  /* 0x000000000004789c */ /* 0x000fc60003f6e870 */
[----:B------:R-:W-:Y:S01]  /*46f0*/  UMOV UR6, UR7 ;  /* 0x0000000700067c82 */ /* 0x000fe20008000000 */
[----:B------:R-:W-:Y:S01]  /*4700*/  UISETP.GE.AND UP0, UPT, UR40, 0x1, UPT ;  /* 0x000000012800788c */ /* 0x000fe2000bf06270 */
[----:B------:R-:W-:Y:S01]  /*4710*/  UMOV UR29, UR9 ;  /* 0x00000009001d7c82 */ /* 0x000fe20008000000 */
[----:B------:R-:W-:Y:S01]  /*4720*/  UISETP.NE.AND UP4, UPT, UR40, 0x1, UPT ;  /* 0x000000012800788c */ /* 0x000fe2000bf85270 */
[----:B------:R-:W1:Y:S01]  /*4730*/  LDCU.64 UR16, c[0x0][0xb28] ;  /* 0x00016500ff1077ac */ /* 0x000e620008000a00 */
[----:B------:R-:W-:Y:S02]  /*4740*/  ULEA UR24, UR54, UR24, 0x18 ;  /* 0x0000001836187291 */ /* 0x000fe4000f8ec0ff */
[----:B------:R-:W-:Y:S02]  /*4750*/  UISETP.NE.AND UP6, UPT, UR15, 0x1, UPT ;  /* 0x000000010f00788c */ /* 0x000fe4000bfc5270 */
[----:B------:R-:W-:Y:S02]  /*4760*/  UISETP.NE.AND UP5, UPT, UR34, 0x1, UPT ;  /* 0x000000012200788c */ /* 0x000fe4000bfa5270 */
[----:B------:R-:W-:-:S02]  /*4770*/  USHF.R.U32.HI UR31, URZ, UR33, UR6 ;  /* 0x00000021ff1f7299 */ /* 0x000fc40008011606 */
[----:B------:R-:W-:Y:S02]  /*4780*/  USHF.R.U32.HI UR29, URZ, UR38, UR29 ;  /* 0x00000026ff1d7299 */ /* 0x000fe4000801161d */
[----:B------:R-:W-:Y:S01]  /*4790*/  UISETP.NE.AND UP2, UPT, UR4, 0x1, UPT ;  /* 0x000000010400788c */ /* 0x000fe2000bf45270 */
[----:B------:R-:W-:-:S10]  /*47a0*/  UMOV UR12, URZ ;  /* 0x000000ff000c7c82 */ /* 0x000fd40008000000 */
.L_x_93:
[C---:B------:R-:W-:Y:S02]  /*47b0*/  LEA R12, R14.reuse, UR24, 0x3 ;  /* 0x000000180e0c7c11 */ /* 0x040fe4000f8e18ff */
[----:B------:R-:W-:Y:S02]  /*47c0*/  SHF.L.U32 R0, R13, 0x1f, RZ ;  /* 0x0000001f0d007819 */ /* 0x000fe400000006ff */
[----:B------:R-:W-:Y:S02]  /*47d0*/  LEA R8, R14, UR24, 0x4 ;  /* 0x000000180e087c11 */ /* 0x000fe4000f8e20ff */
[----:B---3--:R-:W3:Y:S02]  /*47e0*/  SYNCS.PHASECHK.TRANS64.TRYWAIT P0, [R12+URZ+0x110], R0 ;  /* 0x000110000c0075a7 */ /* 0x008ee400080011ff */
[----:B---3--:R-:W-:Y:S05]  /*47f0*/  @!P0 BRA `(.L_x_85) ;  /* 0x0000003c00a48947 */ /* 0x008fea0003800000 */
.L_x_177:
[----:B------:R-:W1:Y:S01]  /*4800*/  LDS.128 R8, [R8+0x1a0] ;  /* 0x0001a00008087984 */ /* 0x000e620000000c00 */
[----:B------:R-:W-:Y:S01]  /*4810*/  UISETP.GE.AND UP0, UPT, UR40, 0x1, UPT ;  /* 0x000000012800788c */ /* 0x000fe2000bf06270 */
[----:B------:R-:W-:Y:S01]  /*4820*/  @!PT LDS RZ, [RZ] ;  /* 0x00000000fffff984 */ /* 0x000fe20000000800 */
[----:B------:R-:W-:Y:S01]  /*4830*/  @!PT LDS RZ, [RZ] ;  /* 0x00000000fffff984 */ /* 0x000fe20000000800 */
[----:B------:R-:W-:Y:S01]  /*4840*/  @!PT LDS RZ, [RZ] ;  /* 0x00000000fffff984 */ /* 0x000fe20000000800 */
[----:B------:R-:W-:Y:S01]  /*4850*/  @!PT LDS RZ, [RZ] ;  /* 0x00000000fffff984 */ /* 0x000fe20000000800 */
[----:B------:R2:W-:Y:S06]  /*4860*/  MEMBAR.ALL.CTA ;  /* 0x0000000000007992 */ /* 0x0005ec0000008000 */
[----:B--2---:R-:W2:Y:S01]  /*4870*/  FENCE.VIEW.ASYNC.S ;  /* 0x00000000000073c6 */ /* 0x004ea20000000000 */
[----:B-1----:R-:W-:Y:S11]  /*4880*/  LOP3.LUT P0, RZ, R10, 0x1, RZ, 0xc0, !PT ;  /* 0x000000010aff7812 */ /* 0x002ff6000780c0ff */
[----:B------:R-:W-:Y:S02]  /*4890*/  @!UPT UIADD3 URZ, UPT, UPT, URZ, URZ, URZ ;  /* 0x000000fffffff290 */ /* 0x000fe4000fffe0ff */
[----:B--2---:R-:W-:Y:S01]  /*48a0*/  VOTEU.ANY UP1, P0 ;  /* 0x0000000000ff7886 */ /* 0x004fe20000020100 */
[----:B------:R-:W-:Y:S11]  /*48b0*/  PLOP3.LUT P0, PT, PT, PT, UP1, 0x80, 0x8 ;  /* 0x000000000008781c */ /* 0x000ff60003f0f018 */
[----:B------:R-:W-:Y:S02]  /*48c0*/  @!UPT UIADD3 URZ, UPT, UPT, URZ, URZ, URZ ;  /* 0x000000fffffff290 */ /* 0x000fe4000fffe0ff */
[----:B---3--:R-:W-:Y:S02]  /*48d0*/  @P0 SHF.R.U32.HI R0, RZ, 0x10, R9 ;  /* 0x00000010ff000819 */ /* 0x008fe40000011609 */
[----:B------:R-:W-:Y:S02]  /*48e0*/  @P0 MOV R6, R8 ;  /* 0x0000000800060202 */ /* 0x000fe40000000f00 */
[----:B------:R-:W-:Y:S01]  /*48f0*/  @P0 R2UR UR4, R0 ;  /* 0x00000000000402ca */ /* 0x000fe200000e0000 */
[----:B------:R-:W-:Y:S01]  /*4900*/  VIADD R0, R12, 0x120 ;  /* 0x000001200c007836 */ /* 0x000fe20000000000 */
[----:B------:R-:W-:Y:S02]  /*4910*/  @P0 LOP3.LUT R8, R9, 0xffff, RZ, 0xc0, !PT ;  /* 0x0000ffff09080812 */ /* 0x000fe400078ec0ff */
[----:B------:R-:W-:Y:S02]  /*4920*/  @P0 R2UR UR6, R6 ;  /* 0x00000000060602ca */ /* 0x000fe400000e0000 */
[----:B------:R-:W-:Y:S02]  /*4930*/  PRMT R0, RZ, 0x654, R0 ;  /* 0x00000654ff007816 */ /* 0x000fe40000000000 */
[----:B------:R-:W-:Y:S02]  /*4940*/  @P0 R2UR UR5, R8 ;  /* 0x00000000080502ca */ /* 0x000fe400000e0000 */
[----:B------:R1:W-:Y:S03]  /*4950*/  SYNCS.ARRIVE.TRANS64.RED.A1T0 RZ, [R0+URZ], RZ ;  /* 0x000000ff00ff79a7 */ /* 0x0003e600081004ff */
[----:B------:R-:W-:Y:S04]  /*4960*/  @UP1 UMOV UR25, UR4 ;  /* 0x0000000400191c82 */ /* 0x000fe80008000000 */
[----:B------:R-:W-:Y:S04]  /*4970*/  @UP1 UMOV UR14, UR6 ;  /* 0x00000006000e1c82 */ /* 0x000fe80008000000 */
[----:B------:R-:W-:Y:S01]  /*4980*/  @UP1 UMOV UR13, UR5 ;  /* 0x00000005000d1c82 */ /* 0x000fe20008000000 */
[----:B------:R-:W-:Y:S05]  /*4990*/  BRA.U !UP0, `(.L_x_86) ;  /* 0x0000000108a47547 */ /* 0x000fea000b800000 */
[----:B------:R-:W-:Y:S02]  /*49a0*/  UIMAD.WIDE.U32 UR8, UR13, UR35, URZ ;  /* 0x000000230d0872a5 */ /* 0x000fe4000f8e00ff */
[----:B------:R-:W-:Y:S02]  /*49b0*/  UIMAD.WIDE.U32 UR10, UR14, UR32, URZ ;  /* 0x000000200e0a72a5 */ /* 0x000fe4000f8e00ff */
[----:B------:R-:W-:Y:S02]  /*49c0*/  USEL UR4, UR27, UR29, !UP5 ;  /* 0x0000001d1b047287 */ /* 0x000fe4000e800000 */
[----:B------:R-:W-:Y:S02]  /*49d0*/  USEL UR7, UR28, UR31, !UP6 ;  /* 0x0000001f1c077287 */ /* 0x000fe4000f000000 */
[----:B------:R-:W-:Y:S02]  /*49e0*/  UIMAD.WIDE.U32 UR18, UR4, UR16, URZ ;  /* 0x00000010041272a5 */ /* 0x000fe4000f8e00ff */
[----:B------:R-:W-:Y:S01]  /*49f0*/  UIMAD.WIDE.U32 UR20, UR7, UR16, URZ ;  /* 0x00000010071472a5 */ /* 0x000fe2000f8e00ff */
[----:B------:R-:W-:Y:S02]  /*4a00*/  UMOV UR5, UR9 ;  /* 0x0000000900057c82 */ /* 0x000fe40008000000 */
[----:B------:R-:W-:Y:S03]  /*4a10*/  USHF.R.U32.HI UR6, URZ, UR38, UR5 ;  /* 0x00000026ff067299 */ /* 0x000fe60008011605 */
[----:B------:R-:W-:Y:S01]  /*4a20*/  UMOV UR5, UR11 ;  /* 0x0000000b00057c82 */ /* 0x000fe20008000000 */
[----:B------:R-:W-:Y:S02]  /*4a30*/  USEL UR6, UR13, UR6, !UP5 ;  /* 0x000000060d067287 */ /* 0x000fe4000e800000 */
[----:B------:R-:W-:Y:S02]  /*4a40*/  USHF.R.U32.HI UR8, URZ, UR33, UR5 ;  /* 0x00000021ff087299 */ /* 0x000fe40008011605 */
[----:B------:R-:W-:Y:S01]  /*4a50*/  UIMAD.WIDE.U32 UR10, UR6, UR16, URZ ;  /* 0x00000010060a72a5 */ /* 0x000fe2000f8e00ff */
[----:B------:R-:W-:Y:S02]  /*4a60*/  UMOV UR5, UR19 ;  /* 0x0000001300057c82 */ /* 0x000fe40008000000 */
[----:B------:R-:W-:Y:S03]  /*4a70*/  @UP4 USHF.R.U32.HI UR4, URZ, UR17, UR5 ;  /* 0x00000011ff044299 */ /* 0x000fe60008011605 */
[----:B------:R-:W-:Y:S01]  /*4a80*/  UMOV UR5, UR21 ;  /* 0x0000001500057c82 */ /* 0x000fe20008000000 */
[----:B------:R-:W-:Y:S02]  /*4a90*/  UIMAD UR4, UR40, UR4, URZ ;  /* 0x00000004280472a4 */ /* 0x000fe4000f8e02ff */
[----:B------:R-:W-:Y:S02]  /*4aa0*/  @UP4 USHF.R.U32.HI UR7, URZ, UR17, UR5 ;  /* 0x00000011ff074299 */ /* 0x000fe40008011605 */
[----:B------:R-:W-:Y:S02]  /*4ab0*/  USEL UR5, UR14, UR8, !UP6 ;  /* 0x000000080e057287 */ /* 0x000fe4000f000000 */
[----:B------:R-:W-:Y:S02]  /*4ac0*/  UIMAD UR8, UR40, UR7, URZ ;  /* 0x00000007280872a4 */ /* 0x000fe4000f8e02ff */
[----:B------:R-:W-:Y:S03]  /*4ad0*/  UISETP.GE.AND UP0, UPT, UR6, UR4, UPT ;  /* 0x000000040600728c */ /* 0x000fe6000bf06270 */
[----:B------:R-:W-:Y:S01]  /*4ae0*/  UMOV UR4, UR11 ;  /* 0x0000000b00047c82 */ /* 0x000fe20008000000 */
[----:B------:R-:W-:Y:S02]  /*4af0*/  UISETP.GE.OR UP0, UPT, UR5, UR8, UP0 ;  /* 0x000000080500728c */ /* 0x000fe40008706670 */
[----:B------:R-:W-:Y:S02]  /*4b00*/  USHF.R.U32.HI UR4, URZ, UR17, UR4 ;  /* 0x00000011ff047299 */ /* 0x000fe40008011604 */
[----:B------:R-:W-:Y:S02]  /*4b10*/  UIMAD.WIDE.U32 UR8, UR5, UR16, URZ ;  /* 0x00000010050872a5 */ /* 0x000fe4000f8e00ff */
[----:B------:R-:W-:Y:S04]  /*4b20*/  USEL UR10, UR6, UR4, !UP4 ;  /* 0x00000004060a7287 */ /* 0x000fe8000e000000 */
[----:B------:R-:W-:Y:S01]  /*4b30*/  UIADD3 UR11, UPT, UPT, -UR10, URZ, URZ ;  /* 0x000000ff0a0b7290 */ /* 0x000fe2000fffe1ff */
[----:B------:R-:W-:Y:S02]  /*4b40*/  @!UP0 UMOV UR4, UR9 ;  /* 0x0000000900048c82 */ /* 0x000fe40008000000 */
[----:B------:R-:W-:Y:S02]  /*4b50*/  @!UP0 USHF.R.U32.HI UR4, URZ, UR17, UR4 ;  /* 0x00000011ff048299 */ /* 0x000fe40008011604 */
[----:B------:R-:W-:Y:S02]  /*4b60*/  UIMAD UR8, UR40, UR11, UR6 ;  /* 0x0000000b280872a4 */ /* 0x000fe4000f8e0206 */
[----:B------:R-:W-:Y:S04]  /*4b70*/  @!UP0 USEL UR4, UR5, UR4, !UP4 ;  /* 0x0000000405048287 */ /* 0x000fe8000e000000 */
[----:B------:R-:W-:Y:S02]  /*4b80*/  @!UP0 UIMAD UR8, UR7, UR8, UR4 ;  /* 0x00000008070882a4 */ /* 0x000fe4000f8e0204 */
[----:B------:R-:W-:Y:S02]  /*4b90*/  @!UP0 UIADD3 UR9, UPT, UPT, UR10, -UR4, URZ ;  /* 0x800000040a098290 */ /* 0x000fe4000fffe0ff */
[----:B------:R-:W-:Y:S02]  /*4ba0*/  UIADD3 UR4, UPT, UPT, -UR5, URZ, URZ ;  /* 0x000000ff05047290 */ /* 0x000fe4000fffe1ff */
[----:B------:R-:W-:Y:S02]  /*4bb0*/  UIADD3 UR7, UPT, UPT, -UR6, URZ, URZ ;  /* 0x000000ff06077290 */ /* 0x000fe4000fffe1ff */
[----:B------:R-:W-:Y:S02]  /*4bc0*/  @!UP0 UIMAD UR6, UR9, UR40, UR5 ;  /* 0x00000028090682a4 */ /* 0x000fe4000f8e0205 */
[----:B------:R-:W-:Y:S02]  /*4bd0*/  UIMAD UR14, UR15, UR4, UR14 ;  /* 0x000000040f0e72a4 */ /* 0x000fe4000f8e020e */
[----:B------:R-:W-:Y:S01]  /*4be0*/  UIMAD UR13, UR34, UR7, UR13 ;  /* 0x00000007220d72a4 */ /* 0x000fe2000f8e020d */
[----:B------:R-:W-:Y:S02]  /*4bf0*/  @!UP0 UMOV UR5, UR8 ;  /* 0x0000000800058c82 */ /* 0x000fe40008000000 */
[----:B------:R-:W-:Y:S02]  /*4c00*/  UIMAD UR14, UR5, UR15, UR14 ;  /* 0x0000000f050e72a4 */ /* 0x000fe4000f8e020e */
[----:B------:R-:W-:Y:S11]  /*4c10*/  UIMAD UR13, UR6, UR34, UR13 ;  /* 0x00000022060d72a4 */ /* 0x000ff6000f8e020d */
[----:B------:R-:W-:Y:S01]  /*4c20*/  @!UPT UIADD3 URZ, UPT, UPT, URZ, URZ, URZ ;  /* 0x000000fffffff290 */ /* 0x000fe2000fffe0ff */
.L_x_86:
[----:B------:R-:W2:Y:S01]  /*4c30*/  @!UP2 LDCU.128 UR20, c[0x0][0xb10] ;  /* 0x00016200ff14a7ac */ /* 0x000ea20008000c00 */
[C---:B------:R-:W-:Y:S02]  /*4c40*/  ISETP.NE.U32.AND P1, PT, R4.reuse, RZ, PT ;  /* 0x000000ff0400720c */ /* 0x040fe40003f25070 */
[----:B------:R-:W-:Y:S02]  /*4c50*/  ISETP.NE.U32.AND P0, PT, R4, RZ, PT ;  /* 0x000000ff0400720c */ /* 0x000fe40003f05070 */
[C---:B------:R-:W-:Y:S02]  /*4c60*/  ISETP.NE.AND.EX P1, PT, R5.reuse, RZ, PT, P1 ;  /* 0x000000ff0500720c */ /* 0x040fe40003f25310 */
[----:B------:R-:W-:Y:S01]  /*4c70*/  ISETP.NE.AND.EX P0, PT, R5, RZ, PT, P0 ;  /* 0x000000ff0500720c */ /* 0x000fe20003f05300 */
[----:B------:R-:W3:Y:S01]  /*4c80*/  @!UP2 LDCU UR5, c[0x0][0xb0c] ;  /* 0x00016180ff05a7ac */ /* 0x000ee20008000800 */
[----:B------:R-:W-:Y:S02]  /*4c90*/  USHF.L.U32 UR11, UR26, 0x6, URZ ;  /* 0x000000061a0b7899 */ /* 0x000fe400080006ff */
[----:B------:R-:W-:Y:S02]  /*4ca0*/  USHF.L.U32 UR10, UR30, 0x6, URZ ;  /* 0x000000061e0a7899 */ /* 0x000fe400080006ff */
[----:B--2---:R-:W-:Y:S07]  /*4cb0*/  UIMAD.WIDE.U32 UR6, UR14, UR20, URZ ;  /* 0x000000140e0672a5 */ /* 0x004fee000f8e00ff */
[----:B------:R-:W-:Y:S01]  /*4cc0*/  @!UP2 UMOV UR4, UR7 ;  /* 0x000000070004ac82 */ /* 0x000fe20008000000 */
[----:B---3--:R-:W-:Y:S02]  /*4cd0*/  @!UP2 UISETP.NE.AND UP0, UPT, UR5, 0x1, UPT ;  /* 0x000000010500a88c */ /* 0x008fe4000bf05270 */
[----:B------:R-:W-:Y:S02]  /*4ce0*/  @!UP2 USHF.R.U32.HI UR4, URZ, UR21, UR4 ;  /* 0x00000015ff04a299 */ /* 0x000fe40008011604 */
[----:B------:R-:W-:Y:S02]  /*4cf0*/  UIMAD.WIDE.U32 UR6, UR13, UR23, URZ ;  /* 0x000000170d0672a5 */ /* 0x000fe4000f8e00ff */
[----:B------:R-:W-:Y:S02]  /*4d00*/  @!UP2 USEL UR8, UR14, UR4, !UP0 ;  /* 0x000000040e08a287 */ /* 0x000fe4000c000000 */
[----:B------:R-:W-:Y:S03]  /*4d10*/  @!UP2 UISETP.NE.AND UP0, UPT, UR22, 0x1, UPT ;  /* 0x000000011600a88c */ /* 0x000fe6000bf05270 */
[----:B------:R-:W-:Y:S02]  /*4d20*/  @!UP2 UMOV UR6, UR7 ;  /* 0x000000070006ac82 */ /* 0x000fe40008000000 */
[----:B------:R-:W2:Y:S02]  /*4d30*/  @!UP2 LDCU UR4, c[0x0][0xb20] ;  /* 0x00016400ff04a7ac */ /* 0x000ea40008000800 */
[----:B--2---:R-:W-:Y:S04]  /*4d40*/  @!UP2 USHF.R.U32.HI UR6, URZ, UR4, UR6 ;  /* 0x00000004ff06a299 */ /* 0x004fe80008011606 */
[----:B------:R-:W-:Y:S04]  /*4d50*/  @!UP2 USEL UR6, UR13, UR6, !UP0 ;  /* 0x000000060d06a287 */ /* 0x000fe8000c000000 */
[----:B------:R-:W-:Y:S02]  /*4d60*/  @!UP2 UIADD3 UR4, UPT, UPT, -UR8, UR6, URZ ;  /* 0x000000060804a290 */ /* 0x000fe4000fffe1ff */
[----:B------:R-:W-:Y:S02]  /*4d70*/  @!UP2 UIADD3 UR6, UPT, UPT, UR8, -UR6, URZ ;  /* 0x800000060806a290 */ /* 0x000fe4000fffe0ff */
[----:B------:R-:W-:Y:S02]  /*4d80*/  @!UP2 UIMAD UR14, UR4, UR5, UR14 ;  /* 0x00000005040ea2a4 */ /* 0x000fe4000f8e020e */
[----:B------:R-:W-:Y:S01]  /*4d90*/  @!UP2 UIMAD UR13, UR6, UR22, UR13 ;  /* 0x00000016060da2a4 */ /* 0x000fe2000f8e020d */
[----:B------:R-:W-:Y:S11]  /*4da0*/  BRA.U UP3, `(.L_x_87) ;  /* 0x0000000103107547 */ /* 0x000ff6000b800000 */
[----:B------:R-:W-:Y:S04]  /*4db0*/  MOV R6, UR37 ;  /* 0x0000002500067c02 */ /* 0x000fe80008000f00 */
[----:B------:R-:W-:Y:S04]  /*4dc0*/  SHF.L.U32 R6, R6, 0x1f, RZ ;  /* 0x0000001f06067819 */ /* 0x000fe800000006ff */
[----:B------:R-:W2:Y:S02]  /*4dd0*/  SYNCS.PHASECHK.TRANS64.TRYWAIT P2, [UR24+0x108], R6 ;  /* 0x00010806ff0075a7 */ /* 0x000ea40008041118 */
[----:B--2---:R-:W-:Y:S05]  /*4de0*/  @!P2 BRA `(.L_x_88) ;  /* 0x00000038003ca947 */ /* 0x004fea0003800000 */
.L_x_87:
[----:B------:R-:W-:Y:S05]  /*4df0*/  @!P1 BRA `(.L_x_89) ;  /* 0x0000000000309947 */ /* 0x000fea0003800000 */
[----:B----4-:R-:W-:Y:S01]  /*4e00*/  ISETP.NE.U32.AND P1, PT, R2, RZ, PT ;  /* 0x000000ff0200720c */ /* 0x010fe20003f25070 */
[----:B------:R-:W2:Y:S01]  /*4e10*/  LDCU.64 UR4, c[0x0][0x358] ;  /* 0x00006b00ff0477ac */ /* 0x000ea20008000a00 */
[----:B------:R-:W-:Y:S02]  /*4e20*/  IMAD.MOV.U32 R45, RZ, RZ, 0x1 ;  /* 0x00000001ff2d7424 */ /* 0x000fe400078e00ff */
[----:B------:R-:W-:Y:S11]  /*4e30*/  ISETP.NE.AND.EX P1, PT, R3, RZ, PT, P1 ;  /* 0x000000ff0300720c */ /* 0x000ff60003f25310 */
[----:B------:R-:W-:Y:S02]  /*4e40*/  @!UPT UIADD3 URZ, UPT, UPT, URZ, URZ, URZ ;  /* 0x000000fffffff290 */ /* 0x000fe4000fffe0ff */
[----:B------:R-:W3:Y:S01]  /*4e50*/  @P1 LDC.64 R8, c[0x0][0x888] ;  /* 0x00022200ff081b82 */ /* 0x000ee20000000a00 */
[----:B-1----:R-:W-:Y:S04]  /*4e60*/  @P1 IMAD R0, R4, UR36, RZ ;  /* 0x0000002404001c24 */ /* 0x002fe8000f8e02ff */
[----:B---3--:R-:W-:Y:S04]  /*4e70*/  @P1 IMAD.WIDE R8, R0, 0x4, R8 ;  /* 0x0000000400081825 */ /* 0x008fe800078e0208 */
[----:B------:R-:W-:Y:S01]  /*4e80*/  HFMA2 R0, -RZ, RZ, 0, 5.9604644775390625e-08 ;  /* 0x00000001ff007431 */ /* 0x000fe200000001ff */
[----:B--2--5:R2:W5:Y:S04]  /*4e90*/  @P1 LDG.E R26, desc[UR4][R8.64] ;  /* 0x00000004081a1981 */ /* 0x024568000c1e1900 */
[----:B------:R-:W-:Y:S01]  /*4ea0*/  @!P1 PRMT R45, R0, 0x7610, R45 ;  /* 0x00007610002d9816 */ /* 0x000fe2000000002d */
[----:B--2---:R-:W3:Y:S06]  /*4eb0*/  @!P1 LDC R26, c[0x0][0x880] ;  /* 0x00022000ff1a9b82 */ /* 0x004eec0000000800 */
.L_x_89:
[----:B---3-5:R-:W-:Y:S01]  /*4ec0*/  @!P0 FSETP.EQ.AND P1, PT, R26, RZ, PT ;  /* 0x000000ff1a00820b */ /* 0x028fe20003f22000 */
[----:B------:R-:W-:Y:S01]  /*4ed0*/  @!UPT UIADD3 URZ, UPT, UPT, URZ, URZ, URZ ;  /* 0x000000fffffff290 */ /* 0x000fe2000fffe0ff */
[----:B------:R-:W-:Y:S11]  /*4ee0*/  @!P0 BRA `(.L_x_90) ;  /* 0x0000000000188947 */ /* 0x000ff60003800000 */
[----:B------:R-:W-:Y:S02]  /*4ef0*/  LOP3.LUT P0, RZ, R45, 0xff, RZ, 0xc0, !PT ;  /* 0x000000ff2dff7812 */ /* 0x000fe4000780c0ff */
[----:B----4-:R-:W-:Y:S04]  /*4f00*/  ISETP.NE.U32.AND P1, PT, R2, RZ, PT ;  /* 0x000000ff0200720c */ /* 0x010fe80003f25070 */
[----:B------:R-:W-:Y:S04]  /*4f10*/  ISETP.NE.AND.EX P1, PT, R3, RZ, PT, P1 ;  /* 0x000000ff0300720c */ /* 0x000fe80003f25310 */
[----:B------:R-:W-:Y:S03]  /*4f20*/  PLOP3.LUT P1, PT, P1, PT, PT, 0x8, 0x80 ;  /* 0x000000000080781c */ /* 0x000fe60000f2e170 */
[----:B------:R-:W-:Y:S11]  /*4f30*/  @P0 FSETP.EQ.AND P1, PT, R26, RZ, PT ;  /* 0x000000ff1a00020b */ /* 0x000ff60003f22000 */
[----:B------:R-:W-:Y:S02]  /*4f40*/  @!UPT UIADD3 URZ, UPT, UPT, URZ, URZ, URZ ;  /* 0x000000fffffff290 */ /* 0x000fe4000fffe0ff */
.L_x_90:
[----:B------:R-:W-:Y:S01]  /*4f50*/  ULEA UR4, UR12, UR24, 0x3 ;  /* 0x000000180c047291 */ /* 0x000fe2000f8e18ff */
[----:B------:R-:W-:Y:S02]  /*4f60*/  SHF.L.U32 R9, R15, 0x1f, RZ ;  /* 0x0000001f0f097819 */ /* 0x000fe400000006ff */
[----:B------:R-:W-:Y:S04]  /*4f70*/  ELECT P0, URZ, PT ;  /* 0x0000000000ff782f */ /* 0x000fe80003800000 */
[----:B------:R-:W-:Y:S02]  /*4f80*/  PLOP3.LUT P1, PT, P1, P0, PT, 0xf2, 0x2f ;  /* 0x00000000002f781c */ /* 0x000fe40000f21e72 */
[----:B------:R-:W2:Y:S11]  /*4f90*/  SYNCS.PHASECHK.TRANS64.TRYWAIT P2, [UR4+0xe8], R9 ;  /* 0x0000e809ff0075a7 */ /* 0x000eb60008041104 */
[----:B------:R-:W-:Y:S05]  /*4fa0*/  @!P1 IADD3 R8, P0, PT, R16, 0x580, RZ ;  /* 0x0000058010089810 */ /* 0x000fea0007f1e0ff */
[----:B-1----:R-:W-:Y:S01]  /*4fb0*/  @!P1 IMAD.X R6, RZ, RZ, R17, P0 ;  /* 0x000000ffff069224 */ /* 0x002fe200000e0611 */
[----:B--2---:R-:W-:Y:S07]  /*4fc0*/  @!P2 BRA `(.L_x_91) ;  /* 0x0000003400dca947 */ /* 0x004fee0003800000 */
.L_x_180:
[----:B------:R-:W-:Y:S01]  /*4fd0*/  @!P1 R2UR UR7, R6 ;  /* 0x00000000060792ca */ /* 0x000fe200000e0000 */
[----:B------:R-:W-:Y:S01]  /*4fe0*/  UIADD3 UR5, UPT, UPT, UR12, 0x1, URZ ;  /* 0x000000010c057890 */ /* 0x000fe2000fffe0ff */
[----:B------:R-:W-:Y:S01]  /*4ff0*/  @!P1 R2UR UR6, R8 ;  /* 0x00000000080692ca */ /* 0x000fe200000e0000 */
[----:B------:R-:W-:Y:S01]  /*5000*/  UIADD3 UR9, UPT, UPT, UR4, 0xd0, URZ ;  /* 0x000000d004097890 */ /* 0x000fe2000fffe0ff */
[----:B------:R-:W-:Y:S01]  /*5010*/  @!P1 IMAD.MOV.U32 R6, RZ, RZ, 0x1000 ;  /* 0x00001000ff069424 */ /* 0x000fe200078e00ff */
[----:B------:R-:W-:Y:S01]  /*5020*/  UISETP.NE.AND UP0, UPT, UR5, 0x3, UPT ;  /* 0x000000030500788c */ /* 0x000fe2000bf05270 */
[----:B------:R-:W-:Y:S01]  /*5030*/  VIADD R14, R14, 0x1 ;  /* 0x000000010e0e7836 */ /* 0x000fe20000000000 */
[----:B------:R-:W-:Y:S01]  /*5040*/  UMOV UR22, 0x0 ;  /* 0x0000000000167882 */ /* 0x000fe20000000000 */
[----:B------:R-:W-:Y:S01]  /*5050*/  UMOV UR23, 0x10000000 ;  /* 0x1000000000177882 */ /* 0x000fe20000000000 */
[----:B------:R-:W-:Y:S04]  /*5060*/  UPRMT UR20, UR54, 0x654, UR9 ;  /* 0x0000065436147896 */ /* 0x000fe80008000009 */
[----:B-1----:R-:W-:Y:S01]  /*5070*/  IMAD.U32 R9, RZ, RZ, UR7 ;  /* 0x00000007ff097e24 */ /* 0x002fe2000f8e00ff */
[----:B------:R-:W-:Y:S01]  /*5080*/  USEL UR7, URZ, 0x1, UP0 ;  /* 0x00000001ff077887 */ /* 0x000fe20008000000 */
[----:B------:R-:W-:Y:S01]  /*5090*/  IMAD.U32 R8, RZ, RZ, UR6 ;  /* 0x00000006ff087e24 */ /* 0x000fe2000f8e00ff */
[----:B------:R-:W-:Y:S02]  /*50a0*/  USEL UR6, UR5, URZ, UP0 ;  /* 0x000000ff05067287 */ /* 0x000fe40008000000 */
[----:B------:R-:W-:Y:S01]  /*50b0*/  VOTEU.ALL UP0, P1 ;  /* 0x0000000000ff7886 */ /* 0x000fe20000800000 */
[----:B------:R-:W-:Y:S02]  /*50c0*/  @!P1 R2UR UR19, R9 ;  /* 0x00000000091392ca */ /* 0x000fe400000e0000 */
[----:B------:R-:W-:Y:S02]  /*50d0*/  @!P1 R2UR UR18, R8 ;  /* 0x00000000081292ca */ /* 0x000fe400000e0000 */
[----:B------:R-:W-:Y:S01]  /*50e0*/  @!UP0 ULEA UR5, UR12, UR24, 0xc ;  /* 0x000000180c058291 */ /* 0x000fe2000f8e60ff */
[----:B------:R-:W-:Y:S02]  /*50f0*/  LOP3.LUT R15, R15, UR7, RZ, 0x3c, !PT ;  /* 0x000000070f0f7c12 */ /* 0x000fe4000f8e3cff */
[----:B------:R-:W-:Y:S01]  /*5100*/  UMOV UR12, UR36 ;  /* 0x00000024000c7c82 */ /* 0x000fe20008000000 */
[----:B------:R-:W-:Y:S01]  /*5110*/  @!UP0 UIADD3 UR8, UPT, UPT, UR5, 0x200, URZ ;  /* 0x0000020005088890 */ /* 0x000fe2000fffe0ff */
[----:B------:R-:W-:Y:S01]  /*5120*/  SHF.L.U32 R0, R15, 0x1f, RZ ;  /* 0x0000001f0f007819 */ /* 0x000fe200000006ff */
[----:B------:R-:W-:Y:S01]  /*5130*/  VOTEU.ALL UP0, P1 ;  /* 0x0000000000ff7886 */ /* 0x000fe20000800000 */
[----:B------:R-:W-:Y:S06]  /*5140*/  ULEA UR5, UR6, UR24, 0x3 ;  /* 0x0000001806057291 */ /* 0x000fec000f8e18ff */
[----:B------:R1:W-:Y:S01]  /*5150*/  @!UP0 UTMALDG.3D [UR8], [UR18], desc[UR22] ;  /* 0x00001608120085b4 */ /* 0x0003e20008011000 */
[----:B------:R1:W-:Y:S01]  /*5160*/  @!P1 SYNCS.ARRIVE.TRANS64.RED.A0TR RZ, [UR4+0xd0], R6 ;  /* 0x0000d006ffff99a7 */ /* 0x0003e20008300404 */
[----:B------:R-:W-:Y:S01]  /*5170*/  SYNCS.ARRIVE.TRANS64.RED.A1T0 RZ, [UR20], RZ ;  /* 0x000000ffffff79a7 */ /* 0x000fe20008100414 */
[----:B------:R-:W2:Y:S02]  /*5180*/  SYNCS.PHASECHK.TRANS64.TRYWAIT P0, [UR5+0xe8], R0 ;  /* 0x0000e800ff0075a7 */ /* 0x000ea40008001105 */
[----:B-12---:R-:W-:Y:S05]  /*5190*/  @!P0 BRA `(.L_x_92) ;  /* 0x0000003400808947 */ /* 0x006fea0003800000 */
.L_x_182:
[----:B------:R-:W-:Y:S01]  /*51a0*/  UIADD3 UR9, UPT, UPT, UR5, 0xd0, URZ ;  /* 0x000000d005097890 */ /* 0x000fe2000fffe0ff */
[----:B-1----:R-:W-:Y:S01]  /*51b0*/  @!P1 IADD3 R6, P0, PT, R16, 0x580, RZ ;  /* 0x0000058010069810 */ /* 0x002fe20007f1e0ff */
[----:B------:R-:W-:Y:S01]  /*51c0*/  UPLOP3.LUT UP3, UPT, UPT, UPT, UPT, 0x80, 0x8 ;  /* 0x000000000008789c */ /* 0x000fe20003f6f070 */
[----:B------:R-:W-:Y:S01]  /*51d0*/  R2UR UR23, R47 ;  /* 0x000000002f1772ca */ /* 0x000fe200000e0000 */
[----:B------:R-:W-:Y:S01]  /*51e0*/  UMOV UR20, 0x0 ;  /* 0x0000000000147882 */ /* 0x000fe20000000000 */
[----:B------:R-:W-:Y:S01]  /*51f0*/  @!P1 R2UR UR7, R6 ;  /* 0x00000000060792ca */ /* 0x000fe200000e0000 */
[----:B------:R-:W-:Y:S01]  /*5200*/  @!P1 IMAD.X R0, RZ, RZ, R17, P0 ;  /* 0x000000ffff009224 */ /* 0x000fe200000e0611 */
[----:B------:R-:W-:Y:S01]  /*5210*/  UMOV UR21, 0x10000000 ;  /* 0x1000000000157882 */ /* 0x000fe20000000000 */
[----:B------:R-:W-:Y:S01]  /*5220*/  UMOV UR12, UR36 ;  /* 0x00000024000c7c82 */ /* 0x000fe20008000000 */
[----:B------:R-:W-:Y:S01]  /*5230*/  VOTEU.ALL UP0, P1 ;  /* 0x0000000000ff7886 */ /* 0x000fe20000800000 */
[----:B------:R-:W-:Y:S01]  /*5240*/  R2UR UR22, R48 ;  /* 0x00000000301672ca */ /* 0x000fe200000e0000 */
[----:B------:R-:W-:Y:S01]  /*5250*/  UMOV UR36, UR25 ;  /* 0x0000001900247c82 */ /* 0x000fe20008000000 */
[----:B------:R-:W-:Y:S02]  /*5260*/  @!P1 R2UR UR4, R0 ;  /* 0x00000000000492ca */ /* 0x000fe400000e0000 */
[----:B------:R-:W-:Y:S01]  /*5270*/  @!UP0 UIADD3 UR10, UPT, UPT, UR10, 0x20, URZ ;  /* 0x000000200a0a8890 */ /* 0x000fe2000fffe0ff */
[C---:B------:R-:W-:Y:S01]  /*5280*/  ISETP.NE.AND P0, PT, R14.reuse, 0x2, PT ;  /* 0x000000020e00780c */ /* 0x040fe20003f05270 */
[----:B------:R-:W-:Y:S02]  /*5290*/  UIADD3 UR30, UPT, UPT, UR13, UR23, URZ ;  /* 0x000000170d1e7290 */ /* 0x000fe4000fffe0ff */
[----:B------:R-:W-:Y:S01]  /*52a0*/  IMAD.U32 R8, RZ, RZ, UR7 ;  /* 0x00000007ff087e24 */ /* 0x000fe2000f8e00ff */
[----:B------:R-:W-:Y:S02]  /*52b0*/  SEL R0, RZ, 0x1, P0 ;  /* 0x00000001ff007807 */ /* 0x000fe40000000000 */
[----:B------:R-:W-:Y:S02]  /*52c0*/  SEL R14, R14, RZ, P0 ;  /* 0x000000ff0e0e7207 */ /* 0x000fe40000000000 */
[----:B------:R-:W-:Y:S01]  /*52d0*/  @!P1 R2UR UR18, R8 ;  /* 0x00000000081292ca */ /* 0x000fe200000e0000 */
[----:B------:R-:W-:Y:S01]  /*52e0*/  UIADD3 UR26, UPT, UPT, UR14, UR22, URZ ;  /* 0x000000160e1a7290 */ /* 0x000fe2000fffe0ff */
[----:B------:R-:W-:Y:S01]  /*52f0*/  IMAD.U32 R9, RZ, RZ, UR4 ;  /* 0x00000004ff097e24 */ /* 0x000fe2000f8e00ff */
[----:B------:R-:W-:Y:S01]  /*5300*/  @!UP0 ULEA UR4, UR6, UR24, 0xc ;  /* 0x0000001806048291 */ /* 0x000fe2000f8e60ff */
[----:B------:R-:W-:Y:S03]  /*5310*/  LOP3.LUT R13, R13, R0, RZ, 0x3c, !PT ;  /* 0x000000000d0d7212 */ /* 0x000fe600078e3cff */
[----:B------:R-:W-:Y:S01]  /*5320*/  @!P1 R2UR UR19, R9 ;  /* 0x00000000091392ca */ /* 0x000fe200000e0000 */
[----:B------:R-:W-:Y:S01]  /*5330*/  @!UP0 UIADD3 UR8, UPT, UPT, UR4, 0x200, URZ ;  /* 0x0000020004088890 */ /* 0x000fe2000fffe0ff */
[----:B------:R-:W-:Y:S01]  /*5340*/  VOTEU.ALL UP0, P1 ;  /* 0x0000000000ff7886 */ /* 0x000fe20000800000 */
[----:B------:R-:W-:Y:S10]  /*5350*/  UPRMT UR4, UR54, 0x654, UR9 ;  /* 0x0000065436047896 */ /* 0x000ff40008000009 */
[----:B------:R1:W-:Y:S01]  /*5360*/  @!UP0 UTMALDG.3D [UR8], [UR18], desc[UR20] ;  /* 0x00001408120085b4 */ /* 0x0003e20008011000 */
[----:B------:R3:W-:Y:S01]  /*5370*/  @!P1 SYNCS.ARRIVE.TRANS64.RED.A0TR RZ, [UR5+0xd0], R7 ;  /* 0x0000d007ffff99a7 */ /* 0x0007e20008300405 */
[----:B------:R-:W-:Y:S01]  /*5380*/  SYNCS.ARRIVE.TRANS64.RED.A1T0 RZ, [UR4], RZ ;  /* 0x000000ffffff79a7 */ /* 0x000fe20008100404 */
[----:B------:R-:W-:Y:S04]  /*5390*/  UIADD3 UR4, UPT, UPT, UR6, 0x1, URZ ;  /* 0x0000000106047890 */ /* 0x000fe8000fffe0ff */
[----:B------:R-:W-:Y:S04]  /*53a0*/  UISETP.NE.AND UP0, UPT, UR4, 0x3, UPT ;  /* 0x000000030400788c */ /* 0x000fe8000bf05270 */
[----:B------:R-:W-:Y:S06]  /*53b0*/  USEL UR5, URZ, 0x1, UP0 ;  /* 0x00000001ff057887 */ /* 0x000fec0008000000 */
[----:B------:R-:W-:Y:S01]  /*53c0*/  LOP3.LUT R15, R15, UR5, RZ, 0x3c, !PT ;  /* 0x000000050f0f7c12 */ /* 0x000fe2000f8e3cff */
[----:B-1----:R-:W-:Y:S01]  /*53d0*/  USEL UR12, UR4, URZ, UP0 ;  /* 0x000000ff040c7287 */ /* 0x002fe20008000000 */
[----:B------:R-:W-:Y:S11]  /*53e0*/  BRA.U UP1, `(.L_x_93) ;  /* 0xfffffff101f07547 */ /* 0x000ff6000b83ffff */
[----:B------:R-:W-:Y:S01]  /*53f0*/  UIADD3 UR24, UPT, UPT, UR24, 0xe8, URZ ;  /* 0x000000e818187890 */ /* 0x000fe2000fffe0ff */
[----:B----4-:R-:W-:-:S03]  /*5400*/  SHF.L.U32 R2, R15, 0x1f, RZ ;  /* 0x0000001f0f027819 */ /* 0x010fc600000006ff */
[----:B------:R-:W-:-:S09]  /*5410*/  ULEA UR4, UR12, UR24, 0x3 ;  /* 0x000000180c047291 */ /* 0x000fd2000f8e18ff */
[----:B------:R-:W1:Y:S02]  /*5420*/  SYNCS.PHASECHK.TRANS64.TRYWAIT P0, [UR4], R2 ;  /* 0x00000002ff0075a7 */ /* 0x000e640008001104 */
[----:B-1----:R-:W-:Y:S05]  /*5430*/  @!P0 BRA `(.L_x_94) ;  /* 0x0000003000f08947 */ /* 0x002fea0003800000 */
.L_x_184:
        /* <DEDUP_REMOVED lines=9> */
.L_x_186:
[----:B------:R-:W-:-:S04]  /*54d0*/  UIADD3 UR4, UPT, UPT, UR4, 0x1, URZ ;  /* 0x0000000104047890 */ /* 0x000fc8000fffe0ff */
[----:B------:R-:W-:-:S04]  /*54e0*/  UISETP.NE.AND UP0, UPT, UR4, 0x3, UPT ;  /* 0x000000030400788c */ /* 0x000fc8000bf05270 */
[----:B------:R-:W-:Y:S02]  /*54f0*/  USEL UR5, URZ, 0x1, UP0 ;  /* 0x00000001ff057887 */ /* 0x000fe40008000000 */
[----:B------:R-:W-:-:S04]  /*5500*/  USEL UR4, UR4, URZ, UP0 ;  /* 0x000000ff04047287 */ /* 0x000fc80008000000 */
[----:B------:R-:W-:Y:S01]  /*5510*/  ULEA UR4, UR4, UR24, 0x3 ;  /* 0x0000001804047291 */ /* 0x000fe2000f8e18ff */
[----:B-1----:R-:W-:-:S04]  /*5520*/  LOP3.LUT R2, R15, UR5, RZ, 0x3c, !PT ;  /* 0x000000050f027c12 */ /* 0x002fc8000f8e3cff */
[----:B------:R-:W-:Y:S01]  /*5530*/  SHF.L.U32 R2, R2, 0x1f, RZ ;  /* 0x0000001f02027819 */ /* 0x000fe200000006ff */
[----:B------:R-:W-:-:S07]  /*5540*/  IMAD.U32 R0, RZ, RZ, UR4 ;  /* 0x00000004ff007e24 */ /* 0x000fce000f8e00ff */
.L_x_96:
[----:B-1----:R1:W2:Y:S02]  /*5550*/  SYNCS.PHASECHK.TRANS64.TRYWAIT P0, [R0+URZ], R2 ;  /* 0x00000002000075a7 */ /* 0x0022a400080011ff */
[----:B--2---:R-:W-:Y:S05]  /*5560*/  @!P0 NANOSLEEP.SYNCS 0x989680 ;  /* 0x009896800000895d */ /* 0x004fea0003900000 */
[----:B------:R-:W2:Y:S02]  /*5570*/  @!P0 SYNCS.PHASECHK.TRANS64 P0, [R0+URZ], R2 ;  /* 0x00000002000085a7 */ /* 0x000ea400080010ff */
[----:B--2---:R-:W-:Y:S05]  /*5580*/  @P0 EXIT ;  /* 0x000000000000094d */ /* 0x004fea0003800000 */
[----:B------:R-:W-:Y:S05]  /*5590*/  BRA `(.L_x_96) ;  /* 0xfffffffc00ec7947 */ /* 0x000fea000383ffff */
.L_x_84:
[----:B------:R-:W-:-:S06]  /*55a0*/  UISETP.GE.AND UP0, UPT, UR22, 0x4, UPT ;  /* 0x000000041600788c */ /* 0x000fcc000bf06270 */
[----:B------:R-:W-:-:S13]  /*55b0*/  PLOP3.LUT P0, PT, PT, PT, UP0, 0x80, 0x8 ;  /* 0x000000000008781c */ /* 0x000fda0003f0f008 */
[----:B------:R-:W-:Y:S05]  /*55c0*/  @!P0 EXIT ;  /* 0x000000000000894d */ /* 0x000fea0003800000 */
[----:B------:R-:W-:Y:S01]  /*55d0*/  BAR.SYNC.DEFER_BLOCKING 0x6, 0xa0 ;  /* 0x0182800000007b1d */ /* 0x000fe20000010000 */
[C---:B------:R-:W-:Y:S01]  /*55e0*/  IMAD.SHL.U32 R3, R55.reuse, 0x20, RZ ;  /* 0x0000002037037824 */ /* 0x040fe200078e00ff */
[C---:B------:R-:W-:Y:S01]  /*55f0*/  LOP3.LUT P0, RZ, R55.reuse, 0x4, RZ, 0xc0, !PT ;  /* 0x0000000437ff7812 */ /* 0x040fe2000780c0ff */
[C---:B------:R-:W-:Y:S01]  /*5600*/  IMAD.SHL.U32 R2, R55.reuse, 0x10, RZ ;  /* 0x0000001037027824 */ /* 0x040fe200078e00ff */
[----:B------:R-:W-:Y:S01]  /*5610*/  CS2R R52, SRZ ;  /* 0x0000000000347805 */ /* 0x000fe2000001ff00 */
[----:B------:R-:W-:Y:S01]  /*5620*/  IMAD.SHL.U32 R44, R55, 0x4, RZ ;  /* 0x00000004372c7824 */ /* 0x000fe200078e00ff */
[----:B------:R-:W-:Y:S01]  /*5630*/  UMOV UR44, 0x400 ;  /* 0x00000400002c7882 */ /* 0x000fe20000000000 */
[----:B------:R-:W1:Y:S01]  /*5640*/  LDCU.64 UR4, c[0x0][0x890] ;  /* 0x00011200ff0477ac */ /* 0x000e620008000a00 */
[----:B------:R-:W2:Y:S01]  /*5650*/  LDC.64 R42, c[0x0][0x8b0] ;  /* 0x00022c00ff2a7b82 */ /* 0x000ea20000000a00 */
[----:B------:R-:W-:Y:S01]  /*5660*/  LOP3.LUT R4, R3, 0xc0, RZ, 0xc0, !PT ;  /* 0x000000c003047812 */ /* 0x000fe200078ec0ff */
[----:B------:R-:W-:Y:S01]  /*5670*/  IMAD.U32 R23, R55, 0x10000, RZ ;  /* 0x0001000037177824 */ /* 0x000fe200078e00ff */
[----:B------:R-:W-:Y:S01]  /*5680*/  ULEA UR44, UR54, UR44, 0x18 ;  /* 0x0000002c362c7291 */ /* 0x000fe2000f8ec0ff */
[----:B------:R-:W-:Y:S01]  /*5690*/  LOP3.LUT R2, R2, 0x600, RZ, 0xc0, !PT ;  /* 0x0000060002027812 */ /* 0x000fe200078ec0ff */
[----:B------:R-:W-:Y:S01]  /*56a0*/  IMAD.MOV.U32 R54, RZ, RZ, 0x10 ;  /* 0x00000010ff367424 */ /* 0x000fe200078e00ff */
[----:B------:R-:W-:Y:S01]  /*56b0*/  LOP3.LUT R44, R4, 0x18, R44, 0xf8, !PT ;  /* 0x00000018042c7812 */ /* 0x000fe200078ef82c */
[----:B------:R-:W-:Y:S01]  /*56c0*/  IMAD.MOV.U32 R22, RZ, RZ, RZ ;  /* 0x000000ffff167224 */ /* 0x000fe200078e00ff */
[----:B------:R-:W3:Y:S01]  /*56d0*/  LDC.64 R40, c[0x0][0x8a8] ;  /* 0x00022a00ff287b82 */ /* 0x000ee20000000a00 */
[----:B------:R-:W-:Y:S01]  /*56e0*/  SHF.R.U32.HI R4, RZ, 0x1, R55 ;  /* 0x00000001ff047819 */ /* 0x000fe20000011637 */
[----:B------:R-:W-:Y:S01]  /*56f0*/  IMAD.MOV.U32 R51, RZ, RZ, RZ ;  /* 0x000000ffff337224 */ /* 0x000fe200078e00ff */
[----:B------:R-:W-:Y:S01]  /*5700*/  LOP3.LUT R2, R2, 0x20, R3, 0xf8, !PT ;  /* 0x0000002002027812 */ /* 0x000fe200078ef803 */
[----:B------:R-:W4:Y:S01]  /*5710*/  LDCU UR63, c[0x0][0x370] ;  /* 0x00006e00ff3f77ac */ /* 0x000f220008000800 */
[----:B------:R-:W-:-:S02]  /*5720*/  LOP3.LUT R23, R23, 0x600000, RZ, 0xc0, !PT ;  /* 0x0060000017177812 */ /* 0x000fc400078ec0ff */
[----:B------:R-:W-:Y:S01]  /*5730*/  LOP3.LUT R44, R44, 0x8, R4, 0x78, !PT ;  /* 0x000000082c2c7812 */ /* 0x000fe200078e7804 */
[----:B------:R-:W4:Y:S01]  /*5740*/  LDS R0, [UR44+0x1c0] ;  /* 0x0001c02cff007984 */ /* 0x000f220008000800 */
[----:B-1----:R-:W-:Y:S01]  /*5750*/  IMAD.U32 R57, RZ, RZ, UR4 ;  /* 0x00000004ff397e24 */ /* 0x002fe2000f8e00ff */
[----:B------:R-:W-:Y:S01]  /*5760*/  UIADD3 UR4, UPT, UPT, UR44, 0x200, URZ ;  /* 0x000002002c047890 */ /* 0x000fe2000fffe0ff */
[----:B------:R-:W-:Y:S01]  /*5770*/  LOP3.LUT R2, R2, 0x100, R3, 0xf8, !PT ;  /* 0x0000010002027812 */ /* 0x000fe200078ef803 */
[----:B------:R-:W-:Y:S01]  /*5780*/  IMAD.U32 R56, RZ, RZ, UR5 ;  /* 0x00000005ff387e24 */ /* 0x000fe2000f8e00ff */
[----:B------:R-:W-:Y:S01]  /*5790*/  LOP3.LUT R55, R55, 0x60, RZ, 0xc0, !PT ;  /* 0x0000006037377812 */ /* 0x000fe200078ec0ff */
[----:B------:R-:W1:Y:S01]  /*57a0*/  LDCU UR41, c[0x0][0xb0c] ;  /* 0x00016180ff2977ac */ /* 0x000e620008000800 */
[----:B------:R-:W-:Y:S01]  /*57b0*/  LOP3.LUT R44, R2, R44, RZ, 0xfc, !PT ;  /* 0x0000002c022c7212 */ /* 0x000fe200078efcff */
[----:B------:R-:W-:Y:S01]  /*57c0*/  IMAD.U32 R59, RZ, RZ, UR4 ;  /* 0x00000004ff3b7e24 */ /* 0x000fe2000f8e00ff */
[----:B------:R-:W-:Y:S01]  /*57d0*/  SEL R54, R54, 0xfffffff0, !P0 ;  /* 0xfffffff036367807 */ /* 0x000fe20004000000 */
[----:B------:R-:W1:Y:S01]  /*57e0*/  LDCU UR39, c[0x0][0xb30] ;  /* 0x00016600ff2777ac */ /* 0x000e620008000800 */
[----:B------:R-:W1:Y:S01]  /*57f0*/  LDCU.64 UR60, c[0x0][0x888] ;  /* 0x00011100ff3c77ac */ /* 0x000e620008000a00 */
[----:B------:R-:W1:Y:S01]  /*5800*/  LDCU.64 UR42, c[0x0][0xb28] ;  /* 0x00016500ff2a77ac */ /* 0x000e620008000a00 */
[----:B------:R-:W1:Y:S01]  /*5810*/  LDCU.128 UR56, c[0x0][0xb10] ;  /* 0x00016200ff3877ac */ /* 0x000e620008000c00 */
[----:B------:R-:W1:Y:S01]  /*5820*/  LDCU UR62, c[0x0][0x374] ;  /* 0x00006e80ff3e77ac */ /* 0x000e620008000800 */
[----:B------:R-:W-:Y:S01]  /*5830*/  UMOV UR55, 0x1 ;  /* 0x0000000100377882 */ /* 0x000fe20000000000 */
[----:B------:R-:W-:Y:S01]  /*5840*/  UMOV UR46, URZ ;  /* 0x000000ff002e7c82 */ /* 0x000fe20008000000 */
[----:B------:R-:W-:Y:S01]  /*5850*/  UMOV UR53, URZ ;  /* 0x000000ff00357c82 */ /* 0x000fe20008000000 */
[----:B------:R-:W-:Y:S01]  /*5860*/  UMOV UR52, URZ ;  /* 0x000000ff00347c82 */ /* 0x000fe20008000000 */
[----:B-1234-:R-:W-:-:S07]  /*5870*/  IMAD.IADD R23, R0, 0x1, R23 ;  /* 0x0000000100177824 */ /* 0x01efce00078e0217 */
.L_x_127:
[C---:B------:R-:W-:Y:S02]  /*5880*/  LEA R0, R51.reuse, UR44, 0x3 ;  /* 0x0000002c33007c11 */ /* 0x040fe4000f8e18ff */
[----:B------:R-:W-:Y:S02]  /*5890*/  SHF.L.U32 R2, R52, 0x1f, RZ ;  /* 0x0000001f34027819 */ /* 0x000fe400000006ff */
[----:B-1----:R-:W-:Y:S02]  /*58a0*/  LEA R4, R51, UR44, 0x4 ;  /* 0x0000002c33047c11 */ /* 0x002fe4000f8e20ff */
[----:B------:R-:W1:Y:S02]  /*58b0*/  SYNCS.PHASECHK.TRANS64.TRYWAIT P0, [R0+URZ+0x110], R2 ;  /* 0x00011002000075a7 */ /* 0x000e6400080011ff */
[----:B-1----:R-:W-:Y:S05]  /*58c0*/  @!P0 BRA `(.L_x_97) ;  /* 0x0000002c00fc8947 */ /* 0x002fea0003800000 */
.L_x_187:
[----:B------:R-:W-:Y:S01]  /*58d0*/  R2UR UR7, R58 ;  /* 0x000000003a0772ca */ /* 0x000fe200000e0000 */
[----:B------:R-:W2:Y:S01]  /*58e0*/  LDS.128 R4, [R4+0x1a0] ;  /* 0x0001a00004047984 */ /* 0x000ea20000000c00 */
[----:B-1----:R-:W-:Y:S01]  /*58f0*/  VIADD R0, R0, 0x120 ;  /* 0x0000012000007836 */ /* 0x002fe20000000000 */
[----:B------:R-:W-:Y:S04]  /*5900*/  UISETP.GE.AND UP0, UPT, UR40, 0x1, UPT ;  /* 0x000000012800788c */ /* 0x000fe8000bf06270 */
[----:B------:R-:W-:Y:S01]  /*5910*/  PRMT R0, RZ, 0x654, R0 ;  /* 0x00000654ff007816 */ /* 0x000fe20000000000 */
[----:B------:R-:W-:Y:S01]  /*5920*/  @!PT LDS RZ, [RZ] ;  /* 0x00000000fffff984 */ /* 0x000fe20000000800 */
[----:B------:R-:W-:Y:S01]  /*5930*/  @!PT LDS RZ, [RZ] ;  /* 0x00000000fffff984 */ /* 0x000fe20000000800 */
[----:B------:R-:W-:Y:S01]  /*5940*/  @!PT LDS RZ, [RZ] ;  /* 0x00000000fffff984 */ /* 0x000fe20000000800 */
[----:B------:R-:W-:Y:S01]  /*5950*/  @!PT LDS RZ, [RZ] ;  /* 0x00000000fffff984 */ /* 0x000fe20000000800 */
[----:B------:R1:W-:Y:S06]  /*5960*/  MEMBAR.ALL.CTA ;  /* 0x0000000000007992 */ /* 0x0003ec0000008000 */
[----:B-1----:R-:W1:Y:S02]  /*5970*/  FENCE.VIEW.ASYNC.S ;  /* 0x00000000000073c6 */ /* 0x002e640000000000 */
[----:B-1----:R1:W-:Y:S01]  /*5980*/  SYNCS.ARRIVE.TRANS64.RED.A1T0 RZ, [R0+URZ], RZ ;  /* 0x000000ff00ff79a7 */ /* 0x0023e200081004ff */
[----:B--2---:R-:W-:Y:S11]  /*5990*/  LOP3.LUT P0, RZ, R6, 0x1, RZ, 0xc0, !PT ;  /* 0x0000000106ff7812 */ /* 0x004ff6000780c0ff */
[----:B------:R-:W-:Y:S02]  /*59a0*/  @!UPT UIADD3 URZ, UPT, UPT, URZ, URZ, URZ ;  /* 0x000000fffffff290 */ /* 0x000fe4000fffe0ff */
[----:B------:R-:W-:Y:S01]  /*59b0*/  VOTEU.ANY UP1, P0 ;  /* 0x0000000000ff7886 */ /* 0x000fe20000020100 */
[----:B------:R-:W-:Y:S01]  /*59c0*/  PLOP3.LUT P0, PT, PT, PT, UP1, 0x80, 0x8 ;  /* 0x000000000008781c */ /* 0x000fe20003f0f018 */
[----:B------:R-:W-:Y:S06]  /*59d0*/  UP2UR UR4, UPR, URZ, 0x2 ;  /* 0x00000002ff047883 */ /* 0x000fec0008000000 */
[----:B------:R-:W-:Y:S06]  /*59e0*/  IMAD.U32 R60, RZ, RZ, UR4 ;  /* 0x00000004ff3c7e24 */ /* 0x000fec000f8e00ff */
[----:B------:R-:W-:Y:S02]  /*59f0*/  @P0 SHF.R.U32.HI R2, RZ, 0x10, R5 ;  /* 0x00000010ff020819 */ /* 0x000fe40000011605 */
[----:B------:R-:W-:Y:S02]  /*5a00*/  @P0 MOV R3, R4 ;  /* 0x0000000400030202 */ /* 0x000fe40000000f00 */
[----:B------:R-:W-:Y:S02]  /*5a10*/  @P0 R2UR UR4, R2 ;  /* 0x00000000020402ca */ /* 0x000fe400000e0000 */
[----:B------:R-:W-:Y:S02]  /*5a20*/  @P0 LOP3.LUT R4, R5, 0xffff, RZ, 0xc0, !PT ;  /* 0x0000ffff05040812 */ /* 0x000fe400078ec0ff */
[----:B------:R-:W-:Y:S02]  /*5a30*/  @P0 R2UR UR6, R3 ;  /* 0x00000000030602ca */ /* 0x000fe400000e0000 */
[----:B------:R-:W-:Y:S07]  /*5a40*/  @P0 R2UR UR5, R4 ;  /* 0x00000000040502ca */ /* 0x000fee00000e0000 */
[----:B------:R-:W-:Y:S02]  /*5a50*/  @UP1 UMOV UR7, UR4 ;  /* 0x0000000400071c82 */ /* 0x000fe40008000000 */
[----:B------:R-:W-:Y:S02]  /*5a60*/  IMAD.U32 R58, RZ, RZ, UR7 ;  /* 0x00000007ff3a7e24 */ /* 0x000fe4000f8e00ff */
[----:B------:R-:W-:Y:S02]  /*5a70*/  @UP1 UMOV UR38, UR6 ;  /* 0x0000000600261c82 */ /* 0x000fe40008000000 */
[----:B------:R-:W-:Y:S01]  /*5a80*/  @UP1 UMOV UR37, UR5 ;  /* 0x0000000500251c82 */ /* 0x000fe20008000000 */
[----:B-1----:R-:W-:Y:S05]  /*5a90*/  BRA.U !UP0, `(.L_x_98) ;  /* 0x0000000108cc7547 */ /* 0x002fea000b800000 */
[----:B------:R-:W1:Y:S01]  /*5aa0*/  LDCU UR12, c[0x0][0xb20] ;  /* 0x00016400ff0c77ac */ /* 0x000e620008000800 */
[----:B------:R-:W-:Y:S02]  /*5ab0*/  UIMAD.WIDE.U32 UR4, UR62, UR59, URZ ;  /* 0x0000003b3e0472a5 */ /* 0x000fe4000f8e00ff */
[----:B------:R-:W-:Y:S02]  /*5ac0*/  UIMAD.WIDE.U32 UR6, UR63, UR56, URZ ;  /* 0x000000383f0672a5 */ /* 0x000fe4000f8e00ff */
[----:B------:R-:W-:Y:S02]  /*5ad0*/  UISETP.NE.AND UP0, UPT, UR58, 0x1, UPT ;  /* 0x000000013a00788c */ /* 0x000fe4000bf05270 */
[----:B------:R-:W-:Y:S02]  /*5ae0*/  UIMAD.WIDE.U32 UR8, UR37, UR59, URZ ;  /* 0x0000003b250872a5 */ /* 0x000fe4000f8e00ff */
[----:B------:R-:W-:Y:S02]  /*5af0*/  UIMAD.WIDE.U32 UR10, UR38, UR56, URZ ;  /* 0x00000038260a72a5 */ /* 0x000fe4000f8e00ff */
[----:B------:R-:W-:Y:S02]  /*5b00*/  UISETP.NE.AND UP1, UPT, UR41, 0x1, UPT ;  /* 0x000000012900788c */ /* 0x000fe4000bf25270 */
[----:B------:R-:W-:Y:S01]  /*5b10*/  UISETP.NE.AND UP2, UPT, UR40, 0x1, UPT ;  /* 0x000000012800788c */ /* 0x000fe2000bf45270 */
[----:B------:R-:W-:Y:S02]  /*5b20*/  UMOV UR4, UR5 ;  /* 0x0000000500047c82 */ /* 0x000fe40008000000 */
[----:B-1----:R-:W-:Y:S03]  /*5b30*/  USHF.R.U32.HI UR5, URZ, UR12, UR4 ;  /* 0x0000000cff057299 */ /* 0x002fe60008011604 */
[----:B------:R-:W-:Y:S02]  /*5b40*/  UMOV UR4, UR7 ;  /* 0x0000000700047c82 */ /* 0x000fe40008000000 */
[----:B------:R-:W-:Y:S02]  /*5b50*/  USHF.R.U32.HI UR7, URZ, UR57, UR4 ;  /* 0x00000039ff077299 */ /* 0x000fe40008011604 */
[----:B------:R-:W-:Y:S02]  /*5b60*/  USEL UR4, UR62, UR5, !UP0 ;  /* 0x000000053e047287 */ /* 0x000fe4000c000000 */
[----:B------:R-:W-:Y:S01]  /*5b70*/  USEL UR7, UR63, UR7, !UP1 ;  /* 0x000000073f077287 */ /* 0x000fe2000c800000 */
[----:B------:R-:W-:Y:S01]  /*5b80*/  UMOV UR5, UR9 ;  /* 0x0000000900057c82 */ /* 0x000fe20008000000 */
[----:B------:R-:W-:Y:S02]  /*5b90*/  UIMAD.WIDE.U32 UR8, UR4, UR42, URZ ;  /* 0x0000002a040872a5 */ /* 0x000fe4000f8e00ff */
[----:B------:R-:W-:Y:S03]  /*5ba0*/  USHF.R.U32.HI UR6, URZ, UR12, UR5 ;  /* 0x0000000cff067299 */ /* 0x000fe60008011605 */
[----:B------:R-:W-:Y:S01]  /*5bb0*/  UMOV UR5, UR11 ;  /* 0x0000000b00057c82 */ /* 0x000fe20008000000 */
[----:B------:R-:W-:Y:S02]  /*5bc0*/  UIMAD.WIDE.U32 UR10, UR7, UR42, URZ ;  /* 0x0000002a070a72a5 */ /* 0x000fe4000f8e00ff */
[----:B------:R-:W-:Y:S02]  /*5bd0*/  USHF.R.U32.HI UR12, URZ, UR57, UR5 ;  /* 0x00000039ff0c7299 */ /* 0x000fe40008011605 */
[----:B------:R-:W-:Y:S01]  /*5be0*/  USEL UR6, UR37, UR6, !UP0 ;  /* 0x0000000625067287 */ /* 0x000fe2000c000000 */
[----:B------:R-:W-:Y:S02]  /*5bf0*/  UMOV UR5, UR9 ;  /* 0x0000000900057c82 */ /* 0x000fe40008000000 */
[----:B------:R-:W-:Y:S01]  /*5c00*/  UMOV UR10, UR11 ;  /* 0x0000000b000a7c82 */ /* 0x000fe20008000000 */
[----:B------:R-:W-:Y:S02]  /*5c10*/  @UP2 USHF.R.U32.HI UR4, URZ, UR43, UR5 ;  /* 0x0000002bff042299 */ /* 0x000fe40008011605 */
[----:B------:R-:W-:Y:S02]  /*5c20*/  @UP2 USHF.R.U32.HI UR7, URZ, UR43, UR10 ;  /* 0x0000002bff072299 */ /* 0x000fe4000801160a */
[----:B------:R-:W-:Y:S02]  /*5c30*/  UIMAD UR4, UR40, UR4, URZ ;  /* 0x00000004280472a4 */ /* 0x000fe4000f8e02ff */
[----:B------:R-:W-:Y:S02]  /*5c40*/  UIMAD.WIDE.U32 UR10, UR6, UR42, URZ ;  /* 0x0000002a060a72a5 */ /* 0x000fe4000f8e00ff */
[----:B------:R-:W-:Y:S02]  /*5c50*/  USEL UR5, UR38, UR12, !UP1 ;  /* 0x0000000c26057287 */ /* 0x000fe4000c800000 */
[----:B------:R-:W-:Y:S02]  /*5c60*/  UIMAD UR8, UR40, UR7, URZ ;  /* 0x00000007280872a4 */ /* 0x000fe4000f8e02ff */
[----:B------:R-:W-:Y:S03]  /*5c70*/  UISETP.GE.AND UP0, UPT, UR6, UR4, UPT ;  /* 0x000000040600728c */ /* 0x000fe6000bf06270 */
[----:B------:R-:W-:Y:S01]  /*5c80*/  UMOV UR4, UR11 ;  /* 0x0000000b00047c82 */ /* 0x000fe20008000000 */
[----:B------:R-:W-:Y:S02]  /*5c90*/  UISETP.GE.OR UP0, UPT, UR5, UR8, UP0 ;  /* 0x000000080500728c */ /* 0x000fe40008706670 */
[----:B------:R-:W-:Y:S02]  /*5ca0*/  USHF.R.U32.HI UR4, URZ, UR43, UR4 ;  /* 0x0000002bff047299 */ /* 0x000fe40008011604 */
[----:B------:R-:W-:Y:S02]  /*5cb0*/  UIMAD.WIDE.U32 UR8, UR5, UR42, URZ ;  /* 0x0000002a050872a5 */ /* 0x000fe4000f8e00ff */
[----:B------:R-:W-:Y:S02]  /*5cc0*/  USEL UR11, UR6, UR4, !UP2 ;  /* 0x00000004060b7287 */ /* 0x000fe4000d000000 */
[----:B------:R-:W-:Y:S02]  /*5cd0*/  UIADD3 UR8, UPT, UPT, -UR5, URZ, URZ ;  /* 0x000000ff05087290 */ /* 0x000fe4000fffe1ff */
[----:B------:R-:W-:Y:S01]  /*5ce0*/  UIADD3 UR10, UPT, UPT, -UR11, URZ, URZ ;  /* 0x000000ff0b0a7290 */ /* 0x000fe2000fffe1ff */
[----:B------:R-:W-:Y:S01]  /*5cf0*/  @!UP0 UMOV UR4, UR9 ;  /* 0x0000000900048c82 */ /* 0x000fe20008000000 */
[----:B------:R-:W-:Y:S02]  /*5d00*/  UIADD3 UR9, UPT, UPT, -UR6, URZ, URZ ;  /* 0x000000ff06097290 */ /* 0x000fe4000fffe1ff */
[----:B------:R-:W-:Y:S02]  /*5d10*/  @!UP0 USHF.R.U32.HI UR4, URZ, UR43, UR4 ;  /* 0x0000002bff048299 */ /* 0x000fe40008011604 */
[----:B------:R-:W-:Y:S02]  /*5d20*/  UIMAD UR10, UR40, UR10, UR6 ;  /* 0x0000000a280a72a4 */ /* 0x000fe4000f8e0206 */
[----:B------:R-:W-:Y:S04]  /*5d30*/  @!UP0 USEL UR4, UR5, UR4, !UP2 ;  /* 0x0000000405048287 */ /* 0x000fe8000d000000 */
[----:B------:R-:W-:Y:S02]  /*5d40*/  @!UP0 UIMAD UR10, UR7, UR10, UR4 ;  /* 0x0000000a070a82a4 */ /* 0x000fe4000f8e0204 */
[----:B------:R-:W-:Y:S02]  /*5d50*/  @!UP0 UIADD3 UR11, UPT, UPT, UR11, -UR4, URZ ;  /* 0x800000040b0b8290 */ /* 0x000fe4000fffe0ff */
[----:B------:R-:W-:Y:S02]  /*5d60*/  UIMAD UR7, UR41, UR8, UR38 ;  /* 0x00000008290772a4 */ /* 0x000fe4000f8e0226 */
[----:B------:R-:W-:Y:S02]  /*5d70*/  @!UP0 UIMAD UR6, UR11, UR40, UR5 ;  /* 0x000000280b0682a4 */ /* 0x000fe4000f8e0205 */
[----:B------:R-:W-:Y:S01]  /*5d80*/  UIMAD UR4, UR58, UR9, UR37 ;  /* 0x000000093a0472a4 */ /* 0x000fe2000f8e0225 */
[----:B------:R-:W-:Y:S02]  /*5d90*/  @!UP0 UMOV UR5, UR10 ;  /* 0x0000000a00058c82 */ /* 0x000fe40008000000 */
[----:B------:R-:W-:Y:S02]  /*5da0*/  UIMAD UR38, UR5, UR41, UR7 ;  /* 0x00000029052672a4 */ /* 0x000fe4000f8e0207 */
[----:B------:R-:W-:Y:S11]  /*5db0*/  UIMAD UR37, UR6, UR58, UR4 ;  /* 0x0000003a062572a4 */ /* 0x000ff6000f8e0204 */
[----:B------:R-:W-:Y:S01]  /*5dc0*/  @!UPT UIADD3 URZ, UPT, UPT, URZ, URZ, URZ ;  /* 0x000000fffffff290 */ /* 0x000fe2000fffe0ff */
.L_x_98:
[----:B------:R-:W-:Y:S01]  /*5dd0*/  UISETP.NE.AND UP0, UPT, UR39, 0x1, UPT ;  /* 0x000000012700788c */ /* 0x000fe2000bf05270 */
[----:B------:R-:W-:Y:S01]  /*5de0*/  R2UR UR11, R59 ;  /* 0x000000003b0b72ca */ /* 0x000fe200000e0000 */
[----:B------:R-:W-:Y:S01]  /*5df0*/  USHF.L.U32 UR50, UR26, 0x6, URZ ;  /* 0x000000061a327899 */ /* 0x000fe200080006ff */
[----:B------:R-:W-:Y:S01]  /*5e00*/  IADD3 R51, PT, PT, R51, 0x1, RZ ;  /* 0x0000000133337810 */ /* 0x000fe20007ffe0ff */
[----:B------:R-:W-:Y:S07]  /*5e10*/  USHF.L.U32 UR49, UR30, 0x6, URZ ;  /* 0x000000061e317899 */ /* 0x000fee00080006ff */
[----:B------:R-:W1:Y:S01]  /*5e20*/  @!UP0 LDCU.128 UR12, c[0x0][0xb10] ;  /* 0x00016200ff0c87ac */ /* 0x000e620008000c00 */
[----:B------:R-:W2:Y:S01]  /*5e30*/  @!UP0 LDCU UR5, c[0x0][0xb0c] ;  /* 0x00016180ff0587ac */ /* 0x000ea20008000800 */
[----:B------:R-:W3:Y:S01]  /*5e40*/  @!UP0 LDCU UR10, c[0x0][0xb20] ;  /* 0x00016400ff0a87ac */ /* 0x000ee20008000800 */
[----:B-1----:R-:W-:Y:S02]  /*5e50*/  UIMAD.WIDE.U32 UR8, UR38, UR12, URZ ;  /* 0x0000000c260872a5 */ /* 0x002fe4000f8e00ff */
[----:B------:R-:W-:Y:S02]  /*5e60*/  UIMAD.WIDE.U32 UR6, UR37, UR15, URZ ;  /* 0x0000000f250672a5 */ /* 0x000fe4000f8e00ff */
[----:B------:R-:W-:Y:S03]  /*5e70*/  @!UP0 UISETP.NE.AND UP1, UPT, UR14, 0x1, UPT ;  /* 0x000000010e00888c */ /* 0x000fe6000bf25270 */
[----:B------:R-:W-:Y:S01]  /*5e80*/  @!UP0 UMOV UR4, UR9 ;  /* 0x0000000900048c82 */ /* 0x000fe20008000000 */
[----:B--2---:R-:W-:Y:S02]  /*5e90*/  @!UP0 UISETP.NE.AND UP2, UPT, UR5, 0x1, UPT ;  /* 0x000000010500888c */ /* 0x004fe4000bf45270 */
[----:B------:R-:W-:Y:S01]  /*5ea0*/  @!UP0 USHF.R.U32.HI UR4, URZ, UR13, UR4 ;  /* 0x0000000dff048299 */ /* 0x000fe20008011604 */
[----:B------:R-:W-:Y:S02]  /*5eb0*/  @!UP0 UMOV UR6, UR7 ;  /* 0x0000000700068c82 */ /* 0x000fe40008000000 */
[----:B---3--:R-:W-:Y:S02]  /*5ec0*/  @!UP0 USHF.R.U32.HI UR6, URZ, UR10, UR6 ;  /* 0x0000000aff068299 */ /* 0x008fe40008011606 */
[----:B------:R-:W-:Y:S02]  /*5ed0*/  @!UP0 USEL UR7, UR38, UR4, !UP2 ;  /* 0x0000000426078287 */ /* 0x000fe4000d000000 */
[----:B------:R-:W-:Y:S04]  /*5ee0*/  @!UP0 USEL UR6, UR37, UR6, !UP1 ;  /* 0x0000000625068287 */ /* 0x000fe8000c800000 */
[----:B------:R-:W-:Y:S02]  /*5ef0*/  @!UP0 UIADD3 UR4, UPT, UPT, -UR7, UR6, URZ ;  /* 0x0000000607048290 */ /* 0x000fe4000fffe1ff */
[----:B------:R-:W-:Y:S02]  /*5f00*/  @!UP0 UIADD3 UR6, UPT, UPT, UR7, -UR6, URZ ;  /* 0x8000000607068290 */ /* 0x000fe4000fffe0ff */
[----:B------:R-:W-:Y:S02]  /*5f10*/  @!UP0 UIMAD UR38, UR4, UR5, UR38 ;  /* 0x00000005042682a4 */ /* 0x000fe4000f8e0226 */
[----:B------:R-:W-:Y:S02]  /*5f20*/  @!UP0 UIMAD UR37, UR6, UR14, UR37 ;  /* 0x0000000e062582a4 */ /* 0x000fe4000f8e0225 */
[----:B------:R-:W-:Y:S09]  /*5f30*/  ULOP3.LUT UP0, URZ, UR11, 0x1b0, URZ, 0xc0, !UPT ;  /* 0x000001b00bff7892 */ /* 0x000ff2000f80c0ff */
[----:B------:R-:W-:Y:S05]  /*5f40*/  BRA.U !UP0, `(.L_x_99) ;  /* 0x00000001087c7547 */ /* 0x000fea000b800000 */
[----:B------:R-:W1:Y:S01]  /*5f50*/  LDCU.64 UR8, c[0x4][0x80] ;  /* 0x01001000ff0877ac */ /* 0x000e620008000a00 */
[----:B------:R-:W-:Y:S01]  /*5f60*/  MOV R2, 0x0 ;  /* 0x0000000000027802 */ /* 0x000fe20000000f00 */
[----:B------:R-:W-:Y:S02]  /*5f70*/  HFMA2 R12, -RZ, RZ, 0, 5.9604644775390625e-08 ;  /* 0x00000001ff0c7431 */ /* 0x000fe400000001ff */
[----:B------:R-:W-:Y:S01]  /*5f80*/  IMAD.MOV.U32 R8, RZ, RZ, 0x70 ;  /* 0x00000070ff087424 */ /* 0x000fe200078e00ff */
[----:B------:R2:W3:Y:S01]  /*5f90*/  LDC.64 R14, c[0x4][R2] ;  /* 0x01000000020e7b82 */ /* 0x0004e20000000a00 */
[----:B------:R-:W4:Y:S01]  /*5fa0*/  LDCU.64 UR6, c[0x4][0x88] ;  /* 0x01001100ff0677ac */ /* 0x000f220008000a00 */
[----:B------:R-:W-:Y:S01]  /*5fb0*/  IMAD.MOV.U32 R13, RZ, RZ, RZ ;  /* 0x000000ffff0d7224 */ /* 0x000fe200078e00ff */
[----:B------:R-:W2:Y:S01]  /*5fc0*/  LDCU.64 UR4, c[0x4][0x8] ;  /* 0x01000100ff0477ac */ /* 0x000ea20008000a00 */
[----:B-1----:R-:W-:Y:S01]  /*5fd0*/  MOV R5, UR9 ;  /* 0x0000000900057c02 */ /* 0x002fe20008000f00 */
[----:B------:R-:W-:Y:S01]  /*5fe0*/  IMAD.U32 R4, RZ, RZ, UR8 ;  /* 0x00000008ff047e24 */ /* 0x000fe2000f8e00ff */
[----:B----4-:R-:W-:Y:S01]  /*5ff0*/  MOV R7, UR7 ;  /* 0x0000000700077c02 */ /* 0x010fe20008000f00 */
[----:B------:R-:W-:Y:S01]  /*6000*/  IMAD.U32 R6, RZ, RZ, UR6 ;  /* 0x00000006ff067e24 */ /* 0x000fe2000f8e00ff */
[----:B--2---:R-:W-:Y:S01]  /*6010*/  MOV R11, UR5 ;  /* 0x00000005000b7c02 */ /* 0x004fe20008000f00 */
[----:B------:R-:W-:Y:S02]  /*6020*/  IMAD.U32 R10, RZ, RZ, UR4 ;  /* 0x00000004ff0a7e24 */ /* 0x000fe4000f8e00ff */
[----:B------:R-:W-:Y:S07]  /*6030*/  LEPC R20, `(.L_x_100) ;  /* 0x000000001014794e */ /* 0x000fee0000000000 */
[----:B---3-5:R-:W-:Y:S05]  /*6040*/  CALL.ABS.NOINC R14 ;  /* 0x000000000e007343 */ /* 0x028fea0003c00000 */
.L_x_100:
[----:B------:R-:W1:Y:S01]  /*6050*/  LDCU.64 UR8, c[0x4][0x80] ;  /* 0x01001000ff0877ac */ /* 0x000e620008000a00 */
[----:B------:R-:W2:Y:S01]  /*6060*/  LDC.64 R2, c[0x4][R2] ;  /* 0x0100000002027b82 */ /* 0x000ea20000000a00 */
[----:B------:R-:W-:Y:S02]  /*6070*/  HFMA2 R12, -RZ, RZ, 0, 5.9604644775390625e-08 ;  /* 0x00000001ff0c7431 */ /* 0x000fe400000001ff */
[----:B------:R-:W-:Y:S02]  /*6080*/  IMAD.MOV.U32 R8, RZ, RZ, 0x70 ;  /* 0x00000070ff087424 */ /* 0x000fe400078e00ff */
[----:B------:R-:W-:Y:S01]  /*6090*/  IMAD.MOV.U32 R13, RZ, RZ, RZ ;  /* 0x000000ffff0d7224 */ /* 0x000fe200078e00ff */
[----:B------:R-:W3:Y:S01]  /*60a0*/  LDCU.64 UR6, c[0x4][0x88] ;  /* 0x01001100ff0677ac */ /* 0x000ee20008000a00 */
[----:B------:R-:W4:Y:S01]  /*60b0*/  LDCU.64 UR4, c[0x4][0x8] ;  /* 0x01000100ff0477ac */ /* 0x000f220008000a00 */
[----:B-1----:R-:W-:Y:S02]  /*60c0*/  MOV R4, UR8 ;  /* 0x0000000800047c02 */ /* 0x002fe40008000f00 */
[----:B------:R-:W-:Y:S02]  /*60d0*/  MOV R5, UR9 ;  /* 0x0000000900057c02 */ /* 0x000fe40008000f00 */
[----:B---3--:R-:W-:Y:S01]  /*60e0*/  MOV R7, UR7 ;  /* 0x0000000700077c02 */ /* 0x008fe20008000f00 */
[----:B------:R-:W-:Y:S01]  /*60f0*/  IMAD.U32 R6, RZ, RZ, UR6 ;  /* 0x00000006ff067e24 */ /* 0x000fe2000f8e00ff */
[----:B----4-:R-:W-:Y:S01]  /*6100*/  MOV R11, UR5 ;  /* 0x00000005000b7c02 */ /* 0x010fe20008000f00 */
[----:B------:R-:W-:Y:S02]  /*6110*/  IMAD.U32 R10, RZ, RZ, UR4 ;  /* 0x00000004ff0a7e24 */ /* 0x000fe4000f8e00ff */
[----:B------:R-:W-:Y:S07]  /*6120*/  LEPC R20, `(.L_x_99) ;  /* 0x000000001014794e */ /* 0x000fee0000000000 */
[----:B--2---:R-:W-:Y:S05]  /*6130*/  CALL.ABS.NOINC R2 ;  /* 0x0000000002007343 */ /* 0x004fea0003c00000 */
.L_x_99:
[----:B------:R-:W-:Y:S02]  /*6140*/  R2UR UR6, R49 ;  /* 0x00000000310672ca */ /* 0x000fe400000e0000 */
[----:B------:R-:W-:Y:S02]  /*6150*/  R2UR UR5, R57 ;  /* 0x00000000390572ca */ /* 0x000fe400000e0000 */
[----:B------:R-:W-:Y:S02]  /*6160*/  R2UR UR4, R56 ;  /* 0x00000000380472ca */ /* 0x000fe400000e0000 */
[----:B------:R-:W-:Y:S02]  /*6170*/  ISETP.NE.U32.AND P4, PT, R42, RZ, PT ;  /* 0x000000ff2a00720c */ /* 0x000fe40003f85070 */
[----:B------:R-:W-:Y:S02]  /*6180*/  ISETP.NE.U32.AND P2, PT, RZ, UR60, PT ;  /* 0x0000003cff007c0c */ /* 0x000fe4000bf45070 */
[----:B------:R-:W-:Y:S02]  /*6190*/  ISETP.NE.AND.EX P4, PT, R43, RZ, PT, P4 ;  /* 0x000000ff2b00720c */ /* 0x000fe40003f85340 */
[----:B------:R-:W-:Y:S01]  /*61a0*/  ISETP.NE.AND.EX P2, PT, RZ, UR61, PT, P2 ;  /* 0x0000003dff007c0c */ /* 0x000fe2000bf45320 */
[----:B------:R-:W-:Y:S02]  /*61b0*/  UISETP.NE.AND UP2, UPT, UR6, URZ, UPT ;  /* 0x000000ff0600728c */ /* 0x000fe4000bf45270 */
[----:B------:R-:W-:Y:S04]  /*61c0*/  UISETP.NE.U32.AND UP0, UPT, UR5, URZ, UPT ;  /* 0x000000ff0500728c */ /* 0x000fe8000bf05070 */
[----:B------:R-:W-:Y:S01]  /*61d0*/  UISETP.NE.AND.EX UP1, UPT, UR4, URZ, UPT, UP0 ;  /* 0x000000ff0400728c */ /* 0x000fe2000bf25300 */
[----:B------:R-:W-:Y:S01]  /*61e0*/  PLOP3.LUT P1, PT, PT, PT, UP2, 0x80, 0x8 ;  /* 0x000000000008781c */ /* 0x000fe20003f2f028 */
[----:B------:R-:W-:Y:S03]  /*61f0*/  UPLOP3.LUT UP0, UPT, UPT, UPT, UPT, 0x40, 0x4 ;  /* 0x000000000004789c */ /* 0x000fe60003f0e870 */
[----:B------:R-:W-:Y:S06]  /*6200*/  @UP2 UPLOP3.LUT UP0, UPT, UPT, UPT, UP1, 0x80, 0x8 ;  /* 0x000000000008289c */ /* 0x000fec0003f0f010 */
[----:B------:R-:W-:Y:S01]  /*6210*/  PLOP3.LUT P0, PT, PT, PT, UP0, 0x80, 0x8 ;  /* 0x000000000008781c */ /* 0x000fe20003f0f008 */
[----:B------:R-:W-:Y:S01]  /*6220*/  @!UPT UIADD3 URZ, UPT, UPT, URZ, URZ, URZ ;  /* 0x000000fffffff290 */ /* 0x000fe2000fffe0ff */
[----:B------:R-:W-:Y:S11]  /*6230*/  BRA.U !UP1, `(.L_x_101) ;  /* 0x0000000109407547 */ /* 0x000ff6000b800000 */
[----:B------:R-:W-:Y:S01]  /*6240*/  UISETP.NE.U32.AND UP0, UPT, UR60, URZ, UPT ;  /* 0x000000ff3c00728c */ /* 0x000fe2000bf05070 */
[----:B------:R-:W-:Y:S01]  /*6250*/  R2UR UR6, R57 ;  /* 0x00000000390672ca */ /* 0x000fe200000e0000 */
[----:B------:R-:W1:Y:S01]  /*6260*/  LDCU.64 UR8, c[0x0][0x358] ;  /* 0x00006b00ff0877ac */ /* 0x000e620008000a00 */
[----:B------:R-:W-:Y:S02]  /*6270*/  HFMA2 R45, -RZ, RZ, 0, 5.9604644775390625e-08 ;  /* 0x00000001ff2d7431 */ /* 0x000fe400000001ff */
[----:B------:R-:W-:Y:S01]  /*6280*/  IMAD.MOV.U32 R0, RZ, RZ, 0x1 ;  /* 0x00000001ff007424 */ /* 0x000fe200078e00ff */
[----:B------:R-:W-:Y:S06]  /*6290*/  UISETP.NE.AND.EX UP0, UPT, UR61, URZ, UPT, UP0 ;  /* 0x000000ff3d00728c */ /* 0x000fec000bf05300 */
[----:B------:R-:W-:Y:S05]  /*62a0*/  PLOP3.LUT P3, PT, PT, PT, UP0, 0x80, 0x8 ;  /* 0x000000000008781c */ /* 0x000fea0003f6f008 */
[----:B------:R-:W2:Y:S01]  /*62b0*/  @UP0 LDCU.64 UR4, c[0x0][0x888] ;  /* 0x00011100ff0407ac */ /* 0x000ea20008000a00 */
[----:B------:R-:W-:Y:S07]  /*62c0*/  @UP0 UIMAD UR6, UR36, UR6, URZ ;  /* 0x00000006240602a4 */ /* 0x000fee000f8e02ff */
[----:B------:R-:W-:Y:S01]  /*62d0*/  @!P3 PRMT R45, R0, 0x7610, R45 ;  /* 0x00007610002db816 */ /* 0x000fe2000000002d */
[----:B--2---:R-:W-:Y:S06]  /*62e0*/  @UP0 UIMAD.WIDE UR4, UR6, 0x4, UR4 ;  /* 0x00000004060408a5 */ /* 0x004fec000f8e0204 */
[----:B-----5:R-:W-:Y:S02]  /*62f0*/  IMAD.U32 R26, RZ, RZ, UR4 ;  /* 0x00000004ff1a7e24 */ /* 0x020fe4000f8e00ff */
[----:B------:R-:W-:Y:S03]  /*6300*/  IMAD.U32 R27, RZ, RZ, UR5 ;  /* 0x00000005ff1b7e24 */ /* 0x000fe6000f8e00ff */
[----:B------:R-:W2:Y:S02]  /*6310*/  @!UP0 LDCU UR4, c[0x0][0x880] ;  /* 0x00011000ff0487ac */ /* 0x000ea40008000800 */
[----:B-1----:R1:W5:Y:S02]  /*6320*/  @P3 LDG.E R26, desc[UR8][R26.64] ;  /* 0x000000081a1a3981 */ /* 0x002364000c1e1900 */
[----:B-12---:R-:W-:Y:S02]  /*6330*/  @!P3 MOV R26, UR4 ;  /* 0x00000004001abc02 */ /* 0x006fe40008000f00 */
.L_x_101:
[----:B------:R-:W-:Y:S05]  /*6340*/  @!P4 BRA `(.L_x_102) ;  /* 0x000000000024c947 */ /* 0x000fea0003800000 */
[----:B------:R-:W-:Y:S01]  /*6350*/  ISETP.NE.U32.AND P3, PT, R40, RZ, PT ;  /* 0x000000ff2800720c */ /* 0x000fe20003f65070 */
[----:B------:R-:W1:Y:S03]  /*6360*/  LDCU.64 UR4, c[0x0][0x358] ;  /* 0x00006b00ff0477ac */ /* 0x000e660008000a00 */
[----:B------:R-:W-:Y:S11]  /*6370*/  ISETP.NE.AND.EX P3, PT, R41, RZ, PT, P3 ;  /* 0x000000ff2900720c */ /* 0x000ff60003f65330 */
[----:B------:R-:W-:Y:S02]  /*6380*/  @!UPT UIADD3 URZ, UPT, UPT, URZ, URZ, URZ ;  /* 0x000000fffffff290 */ /* 0x000fe4000fffe0ff */
[----:B------:R-:W2:Y:S01]  /*6390*/  @P3 LDC.64 R2, c[0x0][0x8a8] ;  /* 0x00022a00ff023b82 */ /* 0x000ea20000000a00 */
[----:B------:R-:W-:Y:S04]  /*63a0*/  @P3 IMAD R0, R42, UR36, RZ ;  /* 0x000000242a003c24 */ /* 0x000fe8000f8e02ff */
[----:B--2---:R-:W-:Y:S05]  /*63b0*/  @P3 IMAD.WIDE R2, R0, 0x4, R2 ;  /* 0x0000000400023825 */ /* 0x004fea00078e0202 */
[----:B-1---5:R1:W5:Y:S02]  /*63c0*/  @P3 LDG.E R24, desc[UR4][R2.64] ;  /* 0x0000000402183981 */ /* 0x022364000c1e1900 */
[----:B-1----:R-:W2:Y:S02]  /*63d0*/  @!P3 LDC R24, c[0x0][0x8a0] ;  /* 0x00022800ff18bb82 */ /* 0x002ea40000000800 */
.L_x_102:
[----:B-----5:R-:W-:Y:S01]  /*63e0*/  FSETP.NEU.AND P3, PT, R26, RZ, PT ;  /* 0x000000ff1a00720b */ /* 0x020fe20003f6d000 */
[----:B------:R-:W-:Y:S01]  /*63f0*/  IMAD.U32 R2, RZ, RZ, UR46 ;  /* 0x0000002eff027e24 */ /* 0x000fe2000f8e00ff */
[----:B------:R-:W-:Y:S01]  /*6400*/  SEL R5, RZ, 0xffffffff, P2 ;  /* 0xffffffffff057807 */ /* 0x000fe20001000000 */
[----:B------:R-:W-:Y:S01]  /*6410*/  ULOP3.LUT UR4, UR55, 0x1, URZ, 0x3c, !UPT ;  /* 0x0000000137047892 */ /* 0x000fe2000f8e3cff */
[----:B------:R-:W-:Y:S01]  /*6420*/  @P1 LOP3.LUT P2, RZ, R45, 0xff, RZ, 0xc0, !PT ;  /* 0x000000ff2dff1812 */ /* 0x000fe2000784c0ff */
[----:B------:R-:W-:Y:S01]  /*6430*/  BSSY B1, `(.L_x_103) ;  /* 0x000003d000017945 */ /* 0x000fe20003800000 */
[----:B------:R-:W-:Y:S01]  /*6440*/  @P1 SEL R0, RZ, 0xffffffff, P3 ;  /* 0xffffffffff001807 */ /* 0x000fe20001800000 */
[----:B------:R-:W-:Y:S01]  /*6450*/  IMAD.MOV.U32 R65, RZ, RZ, 0x1 ;  /* 0x00000001ff417424 */ /* 0x000fe200078e00ff */
[----:B------:R-:W-:Y:S01]  /*6460*/  LEA R2, R2, UR44, 0x3 ;  /* 0x0000002c02027c11 */ /* 0x000fe2000f8e18ff */
[----:B------:R-:W-:Y:S01]  /*6470*/  IMAD.U32 R63, RZ, RZ, UR4 ;  /* 0x00000004ff3f7e24 */ /* 0x000fe2000f8e00ff */
[----:B------:R-:W-:Y:S01]  /*6480*/  @P0 SEL R0, R5, R0, !P2 ;  /* 0x0000000005000207 */ /* 0x000fe20005000000 */
[----:B------:R-:W-:Y:S01]  /*6490*/  IMAD.U32 R64, RZ, RZ, UR46 ;  /* 0x0000002eff407e24 */ /* 0x000fe2000f8e00ff */
[----:B------:R-:W-:Y:S02]  /*64a0*/  LEA R27, R22, UR44, 0x3 ;  /* 0x0000002c161b7c11 */ /* 0x000fe4000f8e18ff */
[----:B------:R-:W-:Y:S02]  /*64b0*/  CS2R R38, SRZ ;  /* 0x0000000000267805 */ /* 0x000fe4000001ff00 */
[----:B------:R-:W-:Y:S02]  /*64c0*/  @P1 LOP3.LUT R0, R0, 0x1, RZ, 0xc0, !PT ;  /* 0x0000000100001812 */ /* 0x000fe400078ec0ff */
[----:B------:R-:W-:Y:S02]  /*64d0*/  CS2R R36, SRZ ;  /* 0x0000000000247805 */ /* 0x000fe4000001ff00 */
[----:B------:R-:W-:Y:S02]  /*64e0*/  SHF.L.U32 R3, R53, 0x1f, RZ ;  /* 0x0000001f35037819 */ /* 0x000fe400000006ff */
[----:B------:R-:W-:Y:S02]  /*64f0*/  CS2R R30, SRZ ;  /* 0x00000000001e7805 */ /* 0x000fe4000001ff00 */
[----:B------:R-:W-:Y:S02]  /*6500*/  ISETP.NE.U32.OR P5, PT, R0, 0x1, !P1 ;  /* 0x000000010000780c */ /* 0x000fe40004fa5470 */
[----:B------:R-:W-:Y:S02]  /*6510*/  CS2R R28, SRZ ;  /* 0x00000000001c7805 */ /* 0x000fe4000001ff00 */
[----:B------:R-:W-:Y:S02]  /*6520*/  PLOP3.LUT P2, PT, PT, PT, UP1, 0x80, 0x8 ;  /* 0x000000000008781c */ /* 0x000fe40003f4f018 */
[----:B------:R-:W-:Y:S02]  /*6530*/  LEA.HI R25, R22, R22, RZ, 0x1 ;  /* 0x0000001616197211 */ /* 0x000fe400078f08ff */
[----:B------:R-:W-:Y:S02]  /*6540*/  LOP3.LUT P4, R50, R45, 0xff, RZ, 0xc0, !PT ;  /* 0x000000ff2d327812 */ /* 0x000fe4000788c0ff */
[----:B------:R-:W-:Y:S02]  /*6550*/  SEL R4, RZ, 0xffffffff, P3 ;  /* 0xffffffffff047807 */ /* 0x000fe40001800000 */
[----:B------:R-:W-:Y:S02]  /*6560*/  P2R R61, PR, RZ, 0x20 ;  /* 0x00000020ff3d7803 */ /* 0x000fe40000000000 */
[----:B------:R-:W-:Y:S03]  /*6570*/  @P5 SHF.L.U32 R0, R63, 0x1f, RZ ;  /* 0x0000001f3f005819 */ /* 0x000fe600000006ff */
[----:B------:R-:W-:Y:S01]  /*6580*/  @P2 SEL R4, R5, R4, !P4 ;  /* 0x0000000405042207 */ /* 0x000fe20006000000 */
[----:B------:R1:W3:Y:S03]  /*6590*/  @P5 SYNCS.PHASECHK.TRANS64.TRYWAIT P1, [R2+URZ+0xd0], R0 ;  /* 0x0000d000020055a7 */ /* 0x0002e600080211ff */
[----:B------:R-:W-:Y:S04]  /*65a0*/  LOP3.LUT R4, R4, 0x1, RZ, 0xc0, !PT ;  /* 0x0000000104047812 */ /* 0x000fe800078ec0ff */
[----:B------:R-:W-:Y:S04]  /*65b0*/  ISETP.NE.U32.AND P2, PT, R4, 0x1, PT ;  /* 0x000000010400780c */ /* 0x000fe80003f45070 */
[----:B------:R-:W-:Y:S01]  /*65c0*/  P2R R66, PR, RZ, 0x4 ;  /* 0x00000004ff427803 */ /* 0x000fe20000000000 */
[----:B------:R4:W2:Y:S01]  /*65d0*/  SYNCS.PHASECHK.TRANS64.TRYWAIT P0, [R27+URZ+0x130], R3 ;  /* 0x000130031b0075a7 */ /* 0x0008a200080011ff */
[C---:B-1----:R-:W-:Y:S01]  /*65e0*/  IMAD.SHL.U32 R0, R25.reuse, 0x20, RZ ;  /* 0x0000002019007824 */ /* 0x042fe200078e00ff */
[----:B------:R-:W-:Y:S04]  /*65f0*/  LOP3.LUT R25, R25, 0xffe, RZ, 0xc0, !PT ;  /* 0x00000ffe19197812 */ /* 0x000fe800078ec0ff */
[----:B------:R-:W-:Y:S01]  /*6600*/  LOP3.LUT R0, R0, 0xffffffc0, RZ, 0xc0, !PT ;  /* 0xffffffc000007812 */ /* 0x000fe200078ec0ff */
[----:B------:R-:W-:Y:S04]  /*6610*/  IMAD.IADD R25, R22, 0x1, -R25 ;  /* 0x0000000116197824 */ /* 0x000fe800078e0a19 */
[----:B------:R-:W-:Y:S04]  /*6620*/  IMAD.IADD R0, R23, 0x1, R0 ;  /* 0x0000000117007824 */ /* 0x000fe800078e0200 */
[----:B------:R-:W-:Y:S01]  /*6630*/  IMAD R25, R25, 0x100000, R0 ;  /* 0x0010000019197824 */ /* 0x000fe200078e0200 */
[----:B---3--:R-:W-:Y:S01]  /*6640*/  @P5 SEL R65, RZ, 0x1, !P1 ;  /* 0x00000001ff415807 */ /* 0x008fe20004800000 */
[----:B----4-:R-:W-:Y:S06]  /*6650*/  @!P5 BRA `(.L_x_104) ;  /* 0x000000000068d947 */ /* 0x010fec0003800000 */
[----:B------:R-:W-:Y:S01]  /*6660*/  HFMA2 R31, -RZ, RZ, 0, 0 ;  /* 0x00000000ff1f7431 */ /* 0x000fe200000001ff */
[----:B------:R-:W-:Y:S01]  /*6670*/  ISETP.NE.AND P1, PT, R65, RZ, PT ;  /* 0x000000ff4100720c */ /* 0x000fe20003f25270 */
[----:B------:R-:W-:Y:S01]  /*6680*/  IMAD.U32 R0, RZ, RZ, UR46 ;  /* 0x0000002eff007e24 */ /* 0x000fe2000f8e00ff */
[----:B------:R-:W-:Y:S11]  /*6690*/  BSSY B0, `(.L_x_105) ;  /* 0x0000005000007945 */ /* 0x000ff60003800000 */
[----:B------:R-:W-:Y:S05]  /*66a0*/  @P1 BRA `(.L_x_106) ;  /* 0x00000000000c1947 */ /* 0x000fea0003800000 */
[----:B------:R-:W-:Y:S04]  /*66b0*/  SHF.L.U32 R4, R63, 0x1f, RZ ;  /* 0x0000001f3f047819 */ /* 0x000fe800000006ff */
[----:B------:R-:W1:Y:S02]  /*66c0*/  SYNCS.PHASECHK.TRANS64.TRYWAIT P1, [R2+URZ+0xd0], R4 ;  /* 0x0000d004020075a7 */ /* 0x000e6400080211ff */
[----:B-1----:R-:W-:Y:S05]  /*66d0*/  @!P1 BRA `(.L_x_107) ;  /* 0x00000020008c9947 */ /* 0x002fea0003800000 */
.L_x_106:
[----:B------:R-:W-:Y:S05]  /*66e0*/  BSYNC B0 ;  /* 0x0000000000007941 */ /* 0x000fea0003800000 */
.L_x_105:
[----:B------:R-:W-:Y:S01]  /*66f0*/  ISETP.NE.AND P1, PT, R66, RZ, PT ;  /* 0x000000ff4200720c */ /* 0x000fe20003f25270 */
[----:B------:R-:W-:Y:S01]  /*6700*/  IMAD.MOV.U32 R30, RZ, RZ, RZ ;  /* 0x000000ffff1e7224 */ /* 0x000fe200078e00ff */
[----:B------:R-:W-:Y:S02]  /*6710*/  CS2R R28, SRZ ;  /* 0x00000000001c7805 */ /* 0x000fe4000001ff00 */
[----:B------:R-:W-:Y:S02]  /*6720*/  CS2R R38, SRZ ;  /* 0x0000000000267805 */ /* 0x000fe4000001ff00 */
[----:B------:R-:W-:Y:S07]  /*6730*/  CS2R R36, SRZ ;  /* 0x0000000000247805 */ /* 0x000fee000001ff00 */
[----:B-1----:R-:W-:Y:S01]  /*6740*/  @P1 IMAD R2, R0, 0x800, R44 ;  /* 0x0000080000021824 */ /* 0x002fe200078e022c */
[----:B------:R-:W-:Y:S05]  /*6750*/  @P1 WARPSYNC.ALL ;  /* 0x0000000000001948 */ /* 0x000fea0003800000 */
[----:B------:R-:W-:Y:S01]  /*6760*/  @P1 LEA R2, R2, UR44, 0x1 ;  /* 0x0000002c02021c11 */ /* 0x000fe2000f8e08ff */
[----:B------:R-:W-:Y:S04]  /*6770*/  UIADD3 UR4, UPT, UPT, UR46, 0x1, URZ ;  /* 0x000000012e047890 */ /* 0x000fe8000fffe0ff */
[----:B------:R1:W3:Y:S01]  /*6780*/  @P1 LDSM.16.M88.4 R28, [R2+0x200] ;  /* 0x00020000021c183b */ /* 0x0002e20000000200 */
[----:B------:R-:W-:Y:S01]  /*6790*/  UISETP.NE.AND UP0, UPT, UR4, 0x3, UPT ;  /* 0x000000030400788c */ /* 0x000fe2000bf05270 */
[----:B------:R-:W-:Y:S03]  /*67a0*/  @P1 IMAD R0, R54, 0x2, R2 ;  /* 0x0000000236001824 */ /* 0x000fe600078e0202 */
[----:B------:R-:W-:Y:S02]  /*67b0*/  USEL UR5, URZ, 0x1, UP0 ;  /* 0x00000001ff057887 */ /* 0x000fe40008000000 */
[----:B------:R1:W4:Y:S01]  /*67c0*/  @P1 LDSM.16.M88.4 R36, [R0+0x200] ;  /* 0x000200000024183b */ /* 0x0003220000000200 */
[----:B------:R-:W-:Y:S03]  /*67d0*/  USEL UR4, UR4, URZ, UP0 ;  /* 0x000000ff04047287 */ /* 0x000fe60008000000 */
[----:B------:R-:W-:Y:S03]  /*67e0*/  LOP3.LUT R63, R63, UR5, RZ, 0x3c, !PT ;  /* 0x000000053f3f7c12 */ /* 0x000fe6000f8e3cff */
[----:B------:R-:W-:Y:S02]  /*67f0*/  IMAD.U32 R64, RZ, RZ, UR4 ;  /* 0x00000004ff407e24 */ /* 0x000fe4000f8e00ff */
.L_x_104:
[----:B------:R-:W-:Y:S05]  /*6800*/  BSYNC B1 ;  /* 0x0000000000017941 */ /* 0x000fea0003800000 */
.L_x_103:
[----:B-1----:R-:W-:Y:S04]  /*6810*/  SHF.R.U32.HI R0, RZ, 0x15, R25 ;  /* 0x00000015ff007819 */ /* 0x002fe80000011619 */
[----:B------:R-:W-:Y:S01]  /*6820*/  LOP3.LUT P1, RZ, R0, 0x3, R46, 0x48, !PT ;  /* 0x0000000300ff7812 */ /* 0x000fe2000782482e */
[----:B------:R-:W-:Y:S01]  /*6830*/  @!UPT UIADD3 URZ, UPT, UPT, URZ, URZ, URZ ;  /* 0x000000fffffff290 */ /* 0x000fe2000fffe0ff */
[----:B--2---:R-:W-:Y:S11]  /*6840*/  @P0 BRA `(.L_x_108) ;  /* 0x0000000000080947 */ /* 0x004ff60003800000 */
[----:B------:R-:W1:Y:S02]  /*6850*/  SYNCS.PHASECHK.TRANS64.TRYWAIT P0, [R27+URZ+0x130], R3 ;  /* 0x000130031b0075a7 */ /* 0x000e6400080011ff */
[----:B-1----:R-:W-:Y:S05]  /*6860*/  @!P0 BRA `(.L_x_109) ;  /* 0x00000020003c8947 */ /* 0x002fea0003800000 */
.L_x_108:
[----:B------:R-:W-:Y:S05]  /*6870*/  @!P1 BRA `(.L_x_110) ;  /* 0x0000000000409947 */ /* 0x000fea0003800000 */
[----:B------:R-:W2:Y:S01]  /*6880*/  LDCU.64 UR8, c[0x4][0x70] ;  /* 0x01000e00ff0877ac */ /* 0x000ea20008000a00 */
[----:B-1----:R-:W-:Y:S01]  /*6890*/  MOV R3, 0x0 ;  /* 0x0000000000037802 */ /* 0x002fe20000000f00 */
[----:B------:R-:W-:Y:S02]  /*68a0*/  HFMA2 R12, -RZ, RZ, 0, 5.9604644775390625e-08 ;  /* 0x00000001ff0c7431 */ /* 0x000fe400000001ff */
[----:B------:R-:W-:Y:S02]  /*68b0*/  IMAD.MOV.U32 R8, RZ, RZ, 0x192 ;  /* 0x00000192ff087424 */ /* 0x000fe400078e00ff */
[----:B------:R-:W-:Y:S01]  /*68c0*/  IMAD.MOV.U32 R13, RZ, RZ, RZ ;  /* 0x000000ffff0d7224 */ /* 0x000fe200078e00ff */
[----:B------:R-:W1:Y:S01]  /*68d0*/  LDCU.64 UR6, c[0x4][0x78] ;  /* 0x01000f00ff0677ac */ /* 0x000e620008000a00 */
[----:B------:R-:W3:Y:S01]  /*68e0*/  LDC.64 R2, c[0x4][R3] ;  /* 0x0100000003027b82 */ /* 0x000ee20000000a00 */
[----:B------:R-:W5:Y:S01]  /*68f0*/  LDCU.64 UR4, c[0x4][0x10] ;  /* 0x01000200ff0477ac */ /* 0x000f620008000a00 */
[----:B--2---:R-:W-:Y:S01]  /*6900*/  MOV R5, UR9 ;  /* 0x0000000900057c02 */ /* 0x004fe20008000f00 */
[----:B------:R-:W-:Y:S01]  /*6910*/  IMAD.U32 R4, RZ, RZ, UR8 ;  /* 0x00000008ff047e24 */ /* 0x000fe2000f8e00ff */
[----:B-1----:R-:W-:Y:S01]  /*6920*/  MOV R7, UR7 ;  /* 0x0000000700077c02 */ /* 0x002fe20008000f00 */
[----:B------:R-:W-:Y:S01]  /*6930*/  IMAD.U32 R6, RZ, RZ, UR6 ;  /* 0x00000006ff067e24 */ /* 0x000fe2000f8e00ff */
[----:B-----5:R-:W-:Y:S01]  /*6940*/  MOV R11, UR5 ;  /* 0x00000005000b7c02 */ /* 0x020fe20008000f00 */
[----:B------:R-:W-:Y:S02]  /*6950*/  IMAD.U32 R10, RZ, RZ, UR4 ;  /* 0x00000004ff0a7e24 */ /* 0x000fe4000f8e00ff */
[----:B------:R-:W-:Y:S07]  /*6960*/  LEPC R20, `(.L_x_110) ;  /* 0x000000001014794e */ /* 0x000fee0000000000 */
[----:B---34-:R-:W-:Y:S05]  /*6970*/  CALL.ABS.NOINC R2 ;  /* 0x0000000002007343 */ /* 0x018fea0003c00000 */
.L_x_110:
[----:B-1-3--:R-:W-:Y:S01]  /*6980*/  SHF.L.U32 R3, R28, 0x10, RZ ;  /* 0x000000101c037819 */ /* 0x00afe200000006ff */
[----:B------:R-:W-:Y:S05]  /*6990*/  WARPSYNC.ALL ;  /* 0x0000000000007948 */ /* 0x000fea0003800000 */
[----:B------:R-:W-:Y:S01]  /*69a0*/  R2UR UR4, R25 ;  /* 0x00000000190472ca */ /* 0x000fe200000e0000 */
[----:B------:R-:W-:Y:S01]  /*69b0*/  BSSY.RECONVERGENT B0, `(.L_x_111) ;  /* 0x0000051000007945 */ /* 0x000fe20003800200 */
[----:B------:R-:W-:Y:S02]  /*69c0*/  SHF.L.U32 R20, R30, 0x10, RZ ;  /* 0x000000101e147819 */ /* 0x000fe400000006ff */
[----:B------:R-:W-:Y:S02]  /*69d0*/  SHF.L.U32 R62, R54, 0x1, RZ ;  /* 0x00000001363e7819 */ /* 0x000fe400000006ff */
[----:B------:R-:W-:Y:S07]  /*69e0*/  ISETP.NE.AND P0, PT, R55, RZ, PT ;  /* 0x000000ff3700720c */ /* 0x000fee0003f05270 */
[----:B------:R-:W1:Y:S02]  /*69f0*/  LDTM.16dp256bit.x4 R4, tmem[UR4] ;  /* 0x00000004000479ee */ /* 0x000e640008120000 */
[----:B-1----:R-:W-:Y:S01]  /*6a00*/  FMUL R0, R24, R4 ;  /* 0x0000000418007220 */ /* 0x002fe20000400000 */
[----:B------:R-:W-:Y:S01]  /*6a10*/  LOP3.LUT R4, R28, 0xffff0000, RZ, 0xc0, !PT ;  /* 0xffff00001c047812 */ /* 0x000fe200078ec0ff */
[----:B------:R-:W-:Y:S01]  /*6a20*/  FMUL R2, R24, R5 ;  /* 0x0000000518027220 */ /* 0x000fe20000400000 */
[C---:B------:R-:W-:Y:S01]  /*6a30*/  SHF.L.U32 R5, R29.reuse, 0x10, RZ ;  /* 0x000000101d057819 */ /* 0x040fe200000006ff */
[----:B------:R-:W-:Y:S01]  /*6a40*/  FFMA R0, R26, R3, R0 ;  /* 0x000000031a007223 */ /* 0x000fe20000000000 */
[----:B------:R-:W-:Y:S01]  /*6a50*/  FMUL R3, R24, R6 ;  /* 0x0000000618037220 */ /* 0x000fe20000400000 */
[----:B------:R-:W-:Y:S01]  /*6a60*/  LOP3.LUT R6, R29, 0xffff0000, RZ, 0xc0, !PT ;  /* 0xffff00001d067812 */ /* 0x000fe200078ec0ff */
[----:B------:R-:W-:Y:S01]  /*6a70*/  FFMA R2, R26, R4, R2 ;  /* 0x000000041a027223 */ /* 0x000fe20000000002 */
[----:B------:R-:W-:Y:S01]  /*6a80*/  FMUL R7, R24, R7 ;  /* 0x0000000718077220 */ /* 0x000fe20000400000 */
[----:B------:R-:W-:Y:S01]  /*6a90*/  FFMA R3, R26, R5, R3 ;  /* 0x000000051a037223 */ /* 0x000fe20000000003 */
[C---:B------:R-:W-:Y:S01]  /*6aa0*/  FMUL R4, R24.reuse, R8 ;  /* 0x0000000818047220 */ /* 0x040fe20000400000 */
[----:B------:R-:W-:Y:S01]  /*6ab0*/  FMUL R5, R24, R9 ;  /* 0x0000000918057220 */ /* 0x000fe20000400000 */
[----:B------:R-:W-:Y:S01]  /*6ac0*/  F2FP.BF16.F32.PACK_AB R32, R2, R0 ;  /* 0x000000000220723e */ /* 0x000fe200000010ff */
[----:B------:R-:W-:Y:S01]  /*6ad0*/  FFMA R7, R26, R6, R7 ;  /* 0x000000061a077223 */ /* 0x000fe20000000007 */
[----:B------:R-:W-:Y:S01]  /*6ae0*/  LOP3.LUT R0, R30, 0xffff0000, RZ, 0xc0, !PT ;  /* 0xffff00001e007812 */ /* 0x000fe200078ec0ff */
[----:B------:R-:W-:Y:S01]  /*6af0*/  FFMA R4, R26, R20, R4 ;  /* 0x000000141a047223 */ /* 0x000fe20000000004 */
[----:B------:R-:W-:Y:S01]  /*6b00*/  SHF.L.U32 R2, R31, 0x10, RZ ;  /* 0x000000101f027819 */ /* 0x000fe200000006ff */
[----:B------:R-:W-:Y:S01]  /*6b10*/  FMUL R6, R24, R10 ;  /* 0x0000000a18067220 */ /* 0x000fe20000400000 */
[----:B------:R-:W-:Y:S01]  /*6b20*/  F2FP.BF16.F32.PACK_AB R33, R7, R3 ;  /* 0x000000030721723e */ /* 0x000fe200000010ff */
[C---:B------:R-:W-:Y:S01]  /*6b30*/  FFMA R5, R26.reuse, R0, R5 ;  /* 0x000000001a057223 */ /* 0x040fe20000000005 */
[----:B------:R-:W-:Y:S01]  /*6b40*/  LOP3.LUT R3, R31, 0xffff0000, RZ, 0xc0, !PT ;  /* 0xffff00001f037812 */ /* 0x000fe200078ec0ff */
[----:B------:R-:W-:Y:S01]  /*6b50*/  FFMA R6, R26, R2, R6 ;  /* 0x000000021a067223 */ /* 0x000fe20000000006 */
[----:B----4-:R-:W-:Y:S01]  /*6b60*/  SHF.L.U32 R7, R36, 0x10, RZ ;  /* 0x0000001024077819 */ /* 0x010fe200000006ff */
[----:B------:R-:W-:Y:S01]  /*6b70*/  FMUL R11, R24, R11 ;  /* 0x0000000b180b7220 */ /* 0x000fe20000400000 */
[----:B------:R-:W-:Y:S01]  /*6b80*/  LOP3.LUT R0, R36, 0xffff0000, RZ, 0xc0, !PT ;  /* 0xffff000024007812 */ /* 0x000fe200078ec0ff */
[C---:B------:R-:W-:Y:S01]  /*6b90*/  FMUL R8, R24.reuse, R12 ;  /* 0x0000000c18087220 */ /* 0x040fe20000400000 */
[----:B------:R-:W-:Y:S01]  /*6ba0*/  SHF.L.U32 R2, R37, 0x10, RZ ;  /* 0x0000001025027819 */ /* 0x000fe200000006ff */
[----:B------:R-:W-:Y:S01]  /*6bb0*/  FMUL R9, R24, R13 ;  /* 0x0000000d18097220 */ /* 0x000fe20000400000 */
[----:B------:R-:W-:Y:S01]  /*6bc0*/  F2FP.BF16.F32.PACK_AB R34, R5, R4 ;  /* 0x000000040522723e */ /* 0x000fe200000010ff */
[C---:B------:R-:W-:Y:S01]  /*6bd0*/  FFMA R11, R26.reuse, R3, R11 ;  /* 0x000000031a0b7223 */ /* 0x040fe2000000000b */
[----:B------:R-:W-:Y:S01]  /*6be0*/  MOV R5, UR46 ;  /* 0x0000002e00057c02 */ /* 0x000fe20008000f00 */
[C---:B------:R-:W-:Y:S01]  /*6bf0*/  FFMA R8, R26.reuse, R7, R8 ;  /* 0x000000071a087223 */ /* 0x040fe20000000008 */
[----:B------:R-:W-:Y:S01]  /*6c00*/  SHF.L.U32 R3, R39, 0x10, RZ ;  /* 0x0000001027037819 */ /* 0x000fe200000006ff */
[----:B------:R-:W-:Y:S01]  /*6c10*/  FFMA R9, R26, R0, R9 ;  /* 0x000000001a097223 */ /* 0x000fe20000000009 */
[----:B------:R-:W-:Y:S01]  /*6c20*/  LOP3.LUT R0, R37, 0xffff0000, RZ, 0xc0, !PT ;  /* 0xffff000025007812 */ /* 0x000fe200078ec0ff */
[C---:B------:R-:W-:Y:S01]  /*6c30*/  FMUL R10, R24.reuse, R14 ;  /* 0x0000000e180a7220 */ /* 0x040fe20000400000 */
[----:B------:R-:W-:Y:S01]  /*6c40*/  LOP3.LUT R4, R39, 0xffff0000, RZ, 0xc0, !PT ;  /* 0xffff000027047812 */ /* 0x000fe200078ec0ff */
[C---:B------:R-:W-:Y:S01]  /*6c50*/  FMUL R15, R24.reuse, R15 ;  /* 0x0000000f180f7220 */ /* 0x040fe20000400000 */
[----:B------:R-:W-:Y:S01]  /*6c60*/  FMUL R12, R24, R16 ;  /* 0x00000010180c7220 */ /* 0x000fe20000400000 */
[----:B------:R-:W-:Y:S01]  /*6c70*/  FFMA R10, R26, R2, R10 ;  /* 0x000000021a0a7223 */ /* 0x000fe2000000000a */
[----:B------:R-:W-:Y:S01]  /*6c80*/  LOP3.LUT R2, R38, 0xffff0000, RZ, 0xc0, !PT ;  /* 0xffff000026027812 */ /* 0x000fe200078ec0ff */
[----:B------:R-:W-:Y:S01]  /*6c90*/  FFMA R15, R26, R0, R15 ;  /* 0x000000001a0f7223 */ /* 0x000fe2000000000f */
[----:B------:R-:W-:Y:S01]  /*6ca0*/  SHF.L.U32 R0, R38, 0x10, RZ ;  /* 0x0000001026007819 */ /* 0x000fe200000006ff */
[C---:B------:R-:W-:Y:S01]  /*6cb0*/  FMUL R13, R24.reuse, R17 ;  /* 0x00000011180d7220 */ /* 0x040fe20000400000 */
[C---:B------:R-:W-:Y:S01]  /*6cc0*/  FMUL R14, R24.reuse, R18 ;  /* 0x00000012180e7220 */ /* 0x040fe20000400000 */
[----:B------:R-:W-:Y:S01]  /*6cd0*/  FMUL R19, R24, R19 ;  /* 0x0000001318137220 */ /* 0x000fe20000400000 */
[----:B------:R-:W-:Y:S01]  /*6ce0*/  LEA R5, R5, R44, 0xb ;  /* 0x0000002c05057211 */ /* 0x000fe200078e58ff */
[C---:B------:R-:W-:Y:S01]  /*6cf0*/  FFMA R12, R26.reuse, R0, R12 ;  /* 0x000000001a0c7223 */ /* 0x040fe2000000000c */
[C---:B------:R-:W-:Y:S01]  /*6d00*/  FFMA R13, R26.reuse, R2, R13 ;  /* 0x000000021a0d7223 */ /* 0x040fe2000000000d */
[C---:B------:R-:W-:Y:S01]  /*6d10*/  FFMA R14, R26.reuse, R3, R14 ;  /* 0x000000031a0e7223 */ /* 0x040fe2000000000e */
[----:B------:R-:W-:Y:S01]  /*6d20*/  FFMA R19, R26, R4, R19 ;  /* 0x000000041a137223 */ /* 0x000fe20000000013 */
[----:B------:R-:W-:Y:S02]  /*6d30*/  F2FP.BF16.F32.PACK_AB R35, R11, R6 ;  /* 0x000000060b23723e */ /* 0x000fe400000010ff */
[----:B------:R-:W-:Y:S02]  /*6d40*/  LEA R5, R5, UR44, 0x1 ;  /* 0x0000002c05057c11 */ /* 0x000fe4000f8e08ff */
[----:B------:R-:W-:Y:S02]  /*6d50*/  F2FP.BF16.F32.PACK_AB R8, R9, R8 ;  /* 0x000000080908723e */ /* 0x000fe400000010ff */
[----:B------:R-:W-:Y:S01]  /*6d60*/  F2FP.BF16.F32.PACK_AB R9, R15, R10 ;  /* 0x0000000a0f09723e */ /* 0x000fe200000010ff */
[----:B------:R1:W-:Y:S01]  /*6d70*/  STSM.16.M88.4 [R5+0x200], R32 ;  /* 0x0002002005007844 */ /* 0x0003e20000000200 */
[----:B------:R-:W-:Y:S02]  /*6d80*/  F2FP.BF16.F32.PACK_AB R10, R13, R12 ;  /* 0x0000000c0d0a723e */ /* 0x000fe400000010ff */
[----:B------:R-:W-:Y:S02]  /*6d90*/  F2FP.BF16.F32.PACK_AB R11, R19, R14 ;  /* 0x0000000e130b723e */ /* 0x000fe400000010ff */
[----:B------:R-:W-:Y:S05]  /*6da0*/  IADD3 R0, PT, PT, R62, 0x200, R5 ;  /* 0x000002003e007810 */ /* 0x000fea0007ffe005 */
[----:B------:R1:W-:Y:S01]  /*6db0*/  STSM.16.M88.4 [R0], R8 ;  /* 0x0000000800007844 */ /* 0x0003e20000000200 */
[----:B------:R-:W-:Y:S01]  /*6dc0*/  @!PT LDS RZ, [RZ] ;  /* 0x00000000fffff984 */ /* 0x000fe20000000800 */
[----:B------:R-:W-:Y:S01]  /*6dd0*/  @!PT LDS RZ, [RZ] ;  /* 0x00000000fffff984 */ /* 0x000fe20000000800 */
[----:B------:R-:W-:Y:S01]  /*6de0*/  @!PT LDS RZ, [RZ] ;  /* 0x00000000fffff984 */ /* 0x000fe20000000800 */
[----:B------:R-:W-:Y:S01]  /*6df0*/  @!PT LDS RZ, [RZ] ;  /* 0x00000000fffff984 */ /* 0x000fe20000000800 */
[----:B------:R2:W-:Y:S07]  /*6e00*/  MEMBAR.ALL.CTA ;  /* 0x0000000000007992 */ /* 0x0005ee0000008000 */
[----:B--2---:R-:W2:Y:S02]  /*6e10*/  FENCE.VIEW.ASYNC.S ;  /* 0x00000000000073c6 */ /* 0x004ea40000000000 */
[----:B--2---:R-:W-:Y:S06]  /*6e20*/  BAR.SYNC.DEFER_BLOCKING 0x1, 0x80 ;  /* 0x0042000000007b1d */ /* 0x004fec0000010000 */
[----:B------:R-:W-:Y:S05]  /*6e30*/  @P0 BRA `(.L_x_112) ;  /* 0x0000000000200947 */ /* 0x000fea0003800000 */
[----:B------:R-:W2:Y:S01]  /*6e40*/  LDCU.64 UR6, c[0x0][0x348] ;  /* 0x00006900ff0677ac */ /* 0x000ea20008000a00 */
[----:B------:R-:W-:Y:S01]  /*6e50*/  ULEA UR5, UR46, UR44, 0xc ;  /* 0x0000002c2e057291 */ /* 0x000fe2000f8e60ff */
[----:B------:R-:W-:Y:S03]  /*6e60*/  UMOV UR51, UR36 ;  /* 0x0000002400337c82 */ /* 0x000fe60008000000 */
[----:B------:R-:W-:Y:S02]  /*6e70*/  UIADD3 UR48, UPT, UPT, UR5, 0x200, URZ ;  /* 0x0000020005307890 */ /* 0x000fe4000fffe0ff */
[----:B--2---:R-:W-:Y:S04]  /*6e80*/  UIADD3 UR4, UP0, UPT, UR6, 0x680, URZ ;  /* 0x0000068006047890 */ /* 0x004fe8000ff1e0ff */
[----:B------:R-:W-:Y:S09]  /*6e90*/  UIADD3.X UR5, UPT, UPT, URZ, UR7, URZ, UP0, !UPT ;  /* 0x00000007ff057290 */ /* 0x000ff200087fe4ff */
[----:B------:R2:W-:Y:S02]  /*6ea0*/  UTMASTG.3D [UR48], [UR4] ;  /* 0x00000030040073b5 */ /* 0x0005e40008010000 */
[----:B--2---:R0:W-:Y:S02]  /*6eb0*/  UTMACMDFLUSH ;  /* 0x00000000000079b7 */ /* 0x0041e40000000000 */
.L_x_112:
[----:B------:R-:W-:Y:S05]  /*6ec0*/  BSYNC.RECONVERGENT B0 ;  /* 0x0000000000007941 */ /* 0x000fea0003800200 */
.L_x_111:
[----:B------:R-:W-:Y:S01]  /*6ed0*/  UIADD3 UR47, UPT, UPT, UR46, 0x1, URZ ;  /* 0x000000012e2f7890 */ /* 0x000fe2000fffe0ff */
[----:B------:R-:W-:Y:S03]  /*6ee0*/  BSSY.RECONVERGENT B0, `(.L_x_113) ;  /* 0x0000005000007945 */ /* 0x000fe60003800200 */
[----:B------:R-:W-:Y:S04]  /*6ef0*/  UISETP.NE.AND UP0, UPT, UR47, 0x3, UPT ;  /* 0x000000032f00788c */ /* 0x000fe8000bf05270 */
[----:B------:R-:W-:Y:S01]  /*6f00*/  USEL UR45, UR47, URZ, UP0 ;  /* 0x000000ff2f2d7287 */ /* 0x000fe20008000000 */
[----:B------:R-:W-:Y:S11]  /*6f10*/  @P0 BRA `(.L_x_114) ;  /* 0x0000000000040947 */ /* 0x000ff60003800000 */
[----:B------:R-:W-:Y:S04]  /*6f20*/  DEPBAR.LE SB0, 0x1 ;  /* 0x000080400000791a */ /* 0x000fe80000000000 */
.L_x_114:
[----:B------:R-:W-:Y:S05]  /*6f30*/  BSYNC.RECONVERGENT B0 ;  /* 0x0000000000007941 */ /* 0x000fea0003800200 */
.L_x_113:
[----:B------:R-:W-:Y:S01]  /*6f40*/  BAR.SYNC.DEFER_BLOCKING 0x1, 0x80 ;  /* 0x0042000000007b1d */ /* 0x000fe20000010000 */
[----:B------:R-:W-:Y:S01]  /*6f50*/  ISETP.NE.AND P1, PT, R61, RZ, PT ;  /* 0x000000ff3d00720c */ /* 0x000fe20003f25270 */
[----:B------:R-:W-:Y:S01]  /*6f60*/  UISETP.NE.AND UP0, UPT, UR53, URZ, UPT ;  /* 0x000000ff3500728c */ /* 0x000fe2000bf05270 */
[----:B------:R-:W-:Y:S11]  /*6f70*/  LEA R2, R64, UR44, 0x3 ;  /* 0x0000002c40027c11 */ /* 0x000ff6000f8e18ff */
[----:B------:R-:W-:Y:S01]  /*6f80*/  @P1 SHF.L.U32 R3, R63, 0x1f, RZ ;  /* 0x0000001f3f031819 */ /* 0x000fe200000006ff */
[----:B------:R-:W-:Y:S06]  /*6f90*/  BRA.U !UP0, `(.L_x_115) ;  /* 0x0000000108247547 */ /* 0x000fec000b800000 */
[----:B------:R-:W-:Y:S01]  /*6fa0*/  IMAD.U32 R4, RZ, RZ, UR52 ;  /* 0x00000034ff047e24 */ /* 0x000fe2000f8e00ff */
[----:B-1----:R-:W-:Y:S01]  /*6fb0*/  MOV R0, UR54 ;  /* 0x0000003600007c02 */ /* 0x002fe20008000f00 */
[----:B------:R-:W-:Y:S03]  /*6fc0*/  UIADD3 UR4, UPT, UPT, UR52, 0x1, URZ ;  /* 0x0000000134047890 */ /* 0x000fe6000fffe0ff */
[----:B------:R-:W-:Y:S01]  /*6fd0*/  @P1 LEA R4, R4, UR44, 0x3 ;  /* 0x0000002c04041c11 */ /* 0x000fe2000f8e18ff */
[----:B------:R-:W-:Y:S04]  /*6fe0*/  UISETP.NE.AND UP0, UPT, UR4, 0x3, UPT ;  /* 0x000000030400788c */ /* 0x000fe8000bf05270 */
[----:B------:R-:W-:Y:S01]  /*6ff0*/  @P1 VIADD R4, R4, 0xe8 ;  /* 0x000000e804041836 */ /* 0x000fe20000000000 */
[----:B------:R-:W-:Y:S04]  /*7000*/  USEL UR52, UR4, URZ, UP0 ;  /* 0x000000ff04347287 */ /* 0x000fe80008000000 */
[----:B------:R-:W-:Y:S04]  /*7010*/  @P1 PRMT R0, R0, 0x654, R4 ;  /* 0x0000065400001816 */ /* 0x000fe80000000004 */
[----:B------:R2:W-:Y:S04]  /*7020*/  @P1 SYNCS.ARRIVE.TRANS64.RED.A1T0 RZ, [R0+URZ], RZ ;  /* 0x000000ff00ff19a7 */ /* 0x0005e800081004ff */
.L_x_115:
[----:B------:R-:W3:Y:S01]  /*7030*/  @P1 SYNCS.PHASECHK.TRANS64.TRYWAIT P0, [R2+URZ+0xd0], R3 ;  /* 0x0000d003020015a7 */ /* 0x000ee200080011ff */
[----:B------:R-:W-:Y:S01]  /*7040*/  BSSY B1, `(.L_x_116) ;  /* 0x0000013000017945 */ /* 0x000fe20003800000 */
[----:B---3--:R-:W-:Y:S03]  /*7050*/  @P1 SEL R65, RZ, 0x1, !P0 ;  /* 0x00000001ff411807 */ /* 0x008fe60004000000 */
[----:B------:R-:W-:Y:S05]  /*7060*/  @!P1 BRA `(.L_x_117) ;  /* 0x0000000000409947 */ /* 0x000fea0003800000 */
[----:B------:R-:W-:Y:S01]  /*7070*/  ISETP.NE.AND P1, PT, R66, RZ, PT ;  /* 0x000000ff4200720c */ /* 0x000fe20003f25270 */
[----:B------:R-:W-:Y:S01]  /*7080*/  BSSY B0, `(.L_x_118) ;  /* 0x0000009000007945 */ /* 0x000fe20003800000 */
[----:B------:R-:W-:Y:S11]  /*7090*/  ISETP.NE.AND P0, PT, R65, RZ, PT ;  /* 0x000000ff4100720c */ /* 0x000ff60003f05270 */
[----:B------:R-:W-:Y:S05]  /*70a0*/  @P1 IMAD R3, R64, 0x800, R44 ;  /* 0x0000080040031824 */ /* 0x000fea00078e022c */
[----:B------:R-:W-:Y:S05]  /*70b0*/  @P1 LEA R3, R3, UR44, 0x1 ;  /* 0x0000002c03031c11 */ /* 0x000fea000f8e08ff */
[----:B-12---:R-:W-:Y:S01]  /*70c0*/  @P1 IMAD.IADD R0, R62, 0x1, R3 ;  /* 0x000000013e001824 */ /* 0x006fe200078e0203 */
[----:B------:R-:W-:Y:S06]  /*70d0*/  @P0 BRA `(.L_x_119) ;  /* 0x00000000000c0947 */ /* 0x000fec0003800000 */
[----:B------:R-:W-:Y:S04]  /*70e0*/  SHF.L.U32 R63, R63, 0x1f, RZ ;  /* 0x0000001f3f3f7819 */ /* 0x000fe800000006ff */
[----:B------:R-:W1:Y:S02]  /*70f0*/  SYNCS.PHASECHK.TRANS64.TRYWAIT P0, [R2+URZ+0xd0], R63 ;  /* 0x0000d03f020075a7 */ /* 0x000e6400080011ff */
[----:B-1----:R-:W-:Y:S05]  /*7100*/  @!P0 BRA `(.L_x_120) ;  /* 0x0000001800288947 */ /* 0x002fea0003800000 */
.L_x_119:
[----:B------:R-:W-:Y:S05]  /*7110*/  BSYNC B0 ;  /* 0x0000000000007941 */ /* 0x000fea0003800000 */
.L_x_118:
[----:B------:R-:W-:Y:S11]  /*7120*/  ISETP.NE.AND P0, PT, R66, RZ, PT ;  /* 0x000000ff4200720c */ /* 0x000ff60003f05270 */
[----:B------:R-:W-:Y:S02]  /*7130*/  @!UPT UIADD3 URZ, UPT, UPT, URZ, URZ, URZ ;  /* 0x000000fffffff290 */ /* 0x000fe4000fffe0ff */
[----:B------:R-:W-:Y:S05]  /*7140*/  @P0 WARPSYNC.ALL ;  /* 0x0000000000000948 */ /* 0x000fea0003800000 */
[----:B------:R3:W4:Y:S04]  /*7150*/  @P0 LDSM.16.M88.4 R28, [R3+0x200] ;  /* 0x00020000031c083b */ /* 0x0007280000000200 */
[----:B------:R3:W2:Y:S02]  /*7160*/  @P0 LDSM.16.M88.4 R36, [R0+0x200] ;  /* 0x000200000024083b */ /* 0x0006a40000000200 */
.L_x_117:
[----:B------:R-:W-:Y:S05]  /*7170*/  BSYNC B1 ;  /* 0x0000000000017941 */ /* 0x000fea0003800000 */
.L_x_116:
[----:B-123--:R-:W-:Y:S05]  /*7180*/  VIADD R0, R25, 0x20 ;  /* 0x0000002019007836 */ /* 0x00efea0000000000 */
[----:B------:R-:W-:Y:S04]  /*7190*/  SHF.R.U32.HI R0, RZ, 0x15, R0 ;  /* 0x00000015ff007819 */ /* 0x000fe80000011600 */
[----:B------:R-:W-:Y:S11]  /*71a0*/  LOP3.LUT P0, RZ, R0, 0x3, R46, 0x48, !PT ;  /* 0x0000000300ff7812 */ /* 0x000ff6000780482e */
[----:B------:R-:W-:Y:S02]  /*71b0*/  @!UPT UIADD3 URZ, UPT, UPT, URZ, URZ, URZ ;  /* 0x000000fffffff290 */ /* 0x000fe4000fffe0ff */
[----:B------:R-:W-:Y:S05]  /*71c0*/  @!P0 BRA `(.L_x_121) ;  /* 0x0000000000408947 */ /* 0x000fea0003800000 */
[----:B------:R-:W1:Y:S01]  /*71d0*/  LDCU.64 UR8, c[0x4][0x70] ;  /* 0x01000e00ff0877ac */ /* 0x000e620008000a00 */
[----:B------:R-:W-:Y:S01]  /*71e0*/  MOV R3, 0x0 ;  /* 0x0000000000037802 */ /* 0x000fe20000000f00 */
[----:B------:R-:W-:Y:S02]  /*71f0*/  HFMA2 R12, -RZ, RZ, 0, 5.9604644775390625e-08 ;  /* 0x00000001ff0c7431 */ /* 0x000fe400000001ff */
[----:B------:R-:W-:Y:S02]  /*7200*/  IMAD.MOV.U32 R8, RZ, RZ, 0x192 ;  /* 0x00000192ff087424 */ /* 0x000fe400078e00ff */
[----:B------:R-:W-:Y:S01]  /*7210*/  IMAD.MOV.U32 R13, RZ, RZ, RZ ;  /* 0x000000ffff0d7224 */ /* 0x000fe200078e00ff */
[----:B------:R-:W2:Y:S01]  /*7220*/  LDCU.64 UR6, c[0x4][0x78] ;  /* 0x01000f00ff0677ac */ /* 0x000ea20008000a00 */
[----:B------:R-:W3:Y:S01]  /*7230*/  LDC.64 R2, c[0x4][R3] ;  /* 0x0100000003027b82 */ /* 0x000ee20000000a00 */
[----:B------:R-:W5:Y:S01]  /*7240*/  LDCU.64 UR4, c[0x4][0x10] ;  /* 0x01000200ff0477ac */ /* 0x000f620008000a00 */
[----:B-1----:R-:W-:Y:S01]  /*7250*/  MOV R5, UR9 ;  /* 0x0000000900057c02 */ /* 0x002fe20008000f00 */
[----:B------:R-:W-:Y:S01]  /*7260*/  IMAD.U32 R4, RZ, RZ, UR8 ;  /* 0x00000008ff047e24 */ /* 0x000fe2000f8e00ff */
[----:B--2---:R-:W-:Y:S01]  /*7270*/  MOV R7, UR7 ;  /* 0x0000000700077c02 */ /* 0x004fe20008000f00 */
[----:B------:R-:W-:Y:S01]  /*7280*/  IMAD.U32 R6, RZ, RZ, UR6 ;  /* 0x00000006ff067e24 */ /* 0x000fe2000f8e00ff */
[----:B-----5:R-:W-:Y:S01]  /*7290*/  MOV R11, UR5 ;  /* 0x00000005000b7c02 */ /* 0x020fe20008000f00 */
[----:B------:R-:W-:Y:S02]  /*72a0*/  IMAD.U32 R10, RZ, RZ, UR4 ;  /* 0x00000004ff0a7e24 */ /* 0x000fe4000f8e00ff */
[----:B------:R-:W-:Y:S07]  /*72b0*/  LEPC R20, `(.L_x_121) ;  /* 0x000000001014794e */ /* 0x000fee0000000000 */
[----:B---34-:R-:W-:Y:S05]  /*72c0*/  CALL.ABS.NOINC R2 ;  /* 0x0000000002007343 */ /* 0x018fea0003c00000 */
.L_x_121:
[----:B------:R-:W-:Y:S01]  /*72d0*/  ISETP.NE.AND P0, PT, R55, RZ, PT ;  /* 0x000000ff3700720c */ /* 0x000fe20003f05270 */
[----:B------:R-:W-:Y:S05]  /*72e0*/  WARPSYNC.ALL ;  /* 0x0000000000007948 */ /* 0x000fea0003800000 */
[----:B------:R-:W-:Y:S01]  /*72f0*/  R2UR UR4, R25 ;  /* 0x00000000190472ca */ /* 0x000fe200000e0000 */
[----:B------:R-:W-:Y:S01]  /*7300*/  BSSY.RECONVERGENT B0, `(.L_x_122) ;  /* 0x0000057000007945 */ /* 0x000fe20003800200 */
[C---:B----4-:R-:W-:Y:S02]  /*7310*/  SHF.L.U32 R20, R28.reuse, 0x10, RZ ;  /* 0x000000101c147819 */ /* 0x050fe400000006ff */
[----:B------:R-:W-:Y:S02]  /*7320*/  LOP3.LUT R21, R28, 0xffff0000, RZ, 0xc0, !PT ;  /* 0xffff00001c157812 */ /* 0x000fe400078ec0ff */
[----:B------:R-:W-:Y:S02]  /*7330*/  SHF.L.U32 R25, R29, 0x10, RZ ;  /* 0x000000101d197819 */ /* 0x000fe400000006ff */
[----:B------:R-:W-:Y:S02]  /*7340*/  SHF.L.U32 R28, R30, 0x10, RZ ;  /* 0x000000101e1c7819 */ /* 0x000fe400000006ff */
[C---:B------:R-:W-:Y:S02]  /*7350*/  SHF.L.U32 R32, R36.reuse, 0x10, RZ ;  /* 0x0000001024207819 */ /* 0x040fe400000006ff */
[----:B------:R-:W-:Y:S01]  /*7360*/  LOP3.LUT R33, R36, 0xffff0000, RZ, 0xc0, !PT ;  /* 0xffff000024217812 */ /* 0x000fe200078ec0ff */
[----:B------:R-:W1:Y:S01]  /*7370*/  LDTM.16dp256bit.x4 R4, tmem[UR4+0x20] ;  /* 0x00002004000479ee */ /* 0x000e620008120000 */
[----:B------:R-:W-:Y:S01]  /*7380*/  R2UR UR4, R27 ;  /* 0x000000001b0472ca */ /* 0x000fe200000e0000 */
[----:B------:R-:W-:Y:S01]  /*7390*/  NOP ;  /* 0x0000000000007918 */ /* 0x000fe20000000000 */
[----:B------:R-:W-:Y:S02]  /*73a0*/  LOP3.LUT R27, R29, 0xffff0000, RZ, 0xc0, !PT ;  /* 0xffff00001d1b7812 */ /* 0x000fe400078ec0ff */
[----:B------:R-:W-:Y:S02]  /*73b0*/  LOP3.LUT R29, R30, 0xffff0000, RZ, 0xc0, !PT ;  /* 0xffff00001e1d7812 */ /* 0x000fe400078ec0ff */
[C---:B------:R-:W-:Y:S02]  /*73c0*/  SHF.L.U32 R30, R31.reuse, 0x10, RZ ;  /* 0x000000101f1e7819 */ /* 0x040fe400000006ff */
[----:B------:R-:W-:Y:S02]  /*73d0*/  LOP3.LUT R31, R31, 0xffff0000, RZ, 0xc0, !PT ;  /* 0xffff00001f1f7812 */ /* 0x000fe400078ec0ff */
[C---:B------:R-:W-:Y:S02]  /*73e0*/  SHF.L.U32 R34, R37.reuse, 0x10, RZ ;  /* 0x0000001025227819 */ /* 0x040fe400000006ff */
[----:B------:R-:W-:Y:S01]  /*73f0*/  LOP3.LUT R35, R37, 0xffff0000, RZ, 0xc0, !PT ;  /* 0xffff000025237812 */ /* 0x000fe200078ec0ff */
[----:B------:R-:W-:Y:S01]  /*7400*/  UIADD3 UR4, UPT, UPT, UR4, 0x150, URZ ;  /* 0x0000015004047890 */ /* 0x000fe2000fffe0ff */
[C---:B------:R-:W-:Y:S02]  /*7410*/  SHF.L.U32 R36, R38.reuse, 0x10, RZ ;  /* 0x0000001026247819 */ /* 0x040fe400000006ff */
[----:B------:R-:W-:Y:S01]  /*7420*/  LOP3.LUT R37, R38, 0xffff0000, RZ, 0xc0, !PT ;  /* 0xffff000026257812 */ /* 0x000fe200078ec0ff */
[----:B------:R-:W-:Y:S01]  /*7430*/  UPRMT UR4, UR54, 0x654, UR4 ;  /* 0x0000065436047896 */ /* 0x000fe20008000004 */
[C---:B------:R-:W-:Y:S02]  /*7440*/  SHF.L.U32 R38, R39.reuse, 0x10, RZ ;  /* 0x0000001027267819 */ /* 0x040fe400000006ff */
[----:B------:R-:W-:Y:S01]  /*7450*/  LOP3.LUT R39, R39, 0xffff0000, RZ, 0xc0, !PT ;  /* 0xffff000027277812 */ /* 0x000fe200078ec0ff */
[C---:B-1----:R-:W-:Y:S01]  /*7460*/  FMUL R4, R24.reuse, R4 ;  /* 0x0000000418047220 */ /* 0x042fe20000400000 */
[C---:B------:R-:W-:Y:S01]  /*7470*/  FMUL R5, R24.reuse, R5 ;  /* 0x0000000518057220 */ /* 0x040fe20000400000 */
[----:B------:R-:W-:Y:S03]  /*7480*/  FMUL R6, R24, R6 ;  /* 0x0000000618067220 */ /* 0x000fe60000400000 */
[----:B------:R-:W-:Y:S01]  /*7490*/  SYNCS.ARRIVE.TRANS64.RED.A1T0 RZ, [UR4], RZ ;  /* 0x000000ffffff79a7 */ /* 0x000fe20008100404 */
[C---:B------:R-:W-:Y:S01]  /*74a0*/  FFMA R4, R26.reuse, R20, R4 ;  /* 0x000000141a047223 */ /* 0x040fe20000000004 */
[C---:B------:R-:W-:Y:S01]  /*74b0*/  FFMA R5, R26.reuse, R21, R5 ;  /* 0x000000151a057223 */ /* 0x040fe20000000005 */
[----:B------:R-:W-:Y:S01]  /*74c0*/  FFMA R6, R26, R25, R6 ;  /* 0x000000191a067223 */ /* 0x000fe20000000006 */
[C---:B------:R-:W-:Y:S01]  /*74d0*/  FMUL R7, R24.reuse, R7 ;  /* 0x0000000718077220 */ /* 0x040fe20000400000 */
[C---:B------:R-:W-:Y:S01]  /*74e0*/  FMUL R8, R24.reuse, R8 ;  /* 0x0000000818087220 */ /* 0x040fe20000400000 */
[----:B------:R-:W-:Y:S01]  /*74f0*/  FMUL R9, R24, R9 ;  /* 0x0000000918097220 */ /* 0x000fe20000400000 */
[----:B------:R-:W-:Y:S01]  /*7500*/  F2FP.BF16.F32.PACK_AB R4, R5, R4 ;  /* 0x000000040504723e */ /* 0x000fe200000010ff */
[C---:B------:R-:W-:Y:S01]  /*7510*/  FFMA R7, R26.reuse, R27, R7 ;  /* 0x0000001b1a077223 */ /* 0x040fe20000000007 */
[C---:B------:R-:W-:Y:S01]  /*7520*/  FFMA R8, R26.reuse, R28, R8 ;  /* 0x0000001c1a087223 */ /* 0x040fe20000000008 */
[----:B------:R-:W-:Y:S01]  /*7530*/  FFMA R9, R26, R29, R9 ;  /* 0x0000001d1a097223 */ /* 0x000fe20000000009 */
[C---:B------:R-:W-:Y:S01]  /*7540*/  FMUL R10, R24.reuse, R10 ;  /* 0x0000000a180a7220 */ /* 0x040fe20000400000 */
[C---:B------:R-:W-:Y:S01]  /*7550*/  FMUL R11, R24.reuse, R11 ;  /* 0x0000000b180b7220 */ /* 0x040fe20000400000 */
[----:B------:R-:W-:Y:S01]  /*7560*/  F2FP.BF16.F32.PACK_AB R5, R7, R6 ;  /* 0x000000060705723e */ /* 0x000fe200000010ff */
[C---:B------:R-:W-:Y:S01]  /*7570*/  FMUL R0, R24.reuse, R12 ;  /* 0x0000000c18007220 */ /* 0x040fe20000400000 */
[----:B------:R-:W-:Y:S01]  /*7580*/  FMUL R2, R24, R13 ;  /* 0x0000000d18027220 */ /* 0x000fe20000400000 */
[----:B------:R-:W-:Y:S01]  /*7590*/  FFMA R10, R26, R30, R10 ;  /* 0x0000001e1a0a7223 */ /* 0x000fe2000000000a */
[----:B------:R-:W-:Y:S01]  /*75a0*/  FMUL R3, R24, R14 ;  /* 0x0000000e18037220 */ /* 0x000fe20000400000 */
[----:B------:R-:W-:Y:S01]  /*75b0*/  F2FP.BF16.F32.PACK_AB R6, R9, R8 ;  /* 0x000000080906723e */ /* 0x000fe200000010ff */
[----:B------:R-:W-:Y:S01]  /*75c0*/  FFMA R11, R26, R31, R11 ;  /* 0x0000001f1a0b7223 */ /* 0x000fe2000000000b */
[C---:B------:R-:W-:Y:S01]  /*75d0*/  FMUL R15, R24.reuse, R15 ;  /* 0x0000000f180f7220 */ /* 0x040fe20000400000 */
[----:B------:R-:W-:Y:S01]  /*75e0*/  FMUL R12, R24, R16 ;  /* 0x00000010180c7220 */ /* 0x000fe20000400000 */
[----:B------:R-:W-:Y:S01]  /*75f0*/  FFMA R0, R26, R32, R0 ;  /* 0x000000201a007223 */ /* 0x000fe20000000000 */
[----:B------:R-:W-:Y:S01]  /*7600*/  MOV R8, UR45 ;  /* 0x0000002d00087c02 */ /* 0x000fe20008000f00 */
[----:B------:R-:W-:Y:S01]  /*7610*/  FMUL R13, R24, R17 ;  /* 0x00000011180d7220 */ /* 0x000fe20000400000 */
[----:B------:R-:W-:Y:S01]  /*7620*/  FFMA R2, R26, R33, R2 ;  /* 0x000000211a027223 */ /* 0x000fe20000000002 */
[----:B------:R-:W-:Y:S01]  /*7630*/  FMUL R14, R24, R18 ;  /* 0x00000012180e7220 */ /* 0x000fe20000400000 */
[C---:B------:R-:W-:Y:S01]  /*7640*/  FFMA R3, R26.reuse, R34, R3 ;  /* 0x000000221a037223 */ /* 0x040fe20000000003 */
[----:B------:R-:W-:Y:S01]  /*7650*/  FFMA R15, R26, R35, R15 ;  /* 0x000000231a0f7223 */ /* 0x000fe2000000000f */
[----:B------:R-:W-:Y:S01]  /*7660*/  FMUL R19, R24, R19 ;  /* 0x0000001318137220 */ /* 0x000fe20000400000 */
[----:B------:R-:W-:Y:S01]  /*7670*/  FFMA R12, R26, R36, R12 ;  /* 0x000000241a0c7223 */ /* 0x000fe2000000000c */
[----:B------:R-:W-:Y:S01]  /*7680*/  LEA R8, R8, R44, 0xb ;  /* 0x0000002c08087211 */ /* 0x000fe200078e58ff */
        /* <DEDUP_REMOVED lines=21> */
[----:B------:R-:W-:Y:S02]  /*77e0*/  ULEA UR5, UR45, UR44, 0xc ;  /* 0x0000002c2d057291 */ /* 0x000fe4000f8e60ff */
[----:B------:R-:W-:Y:S02]  /*77f0*/  UIADD3 UR9, UPT, UPT, UR49, 0x20, URZ ;  /* 0x0000002031097890 */ /* 0x000fe4000fffe0ff */
[----:B------:R-:W-:Y:S01]  /*7800*/  UIADD3 UR8, UPT, UPT, UR5, 0x200, URZ ;  /* 0x0000020005087890 */ /* 0x000fe2000fffe0ff */
[----:B------:R-:W-:Y:S01]  /*7810*/  UMOV UR10, UR50 ;  /* 0x00000032000a7c82 */ /* 0x000fe20008000000 */
[----:B------:R-:W-:Y:S01]  /*7820*/  UMOV UR11, UR36 ;  /* 0x00000024000b7c82 */ /* 0x000fe20008000000 */
[----:B--2---:R-:W-:Y:S04]  /*7830*/  UIADD3 UR4, UP0, UPT, UR6, 0x680, URZ ;  /* 0x0000068006047890 */ /* 0x004fe8000ff1e0ff */
[----:B------:R-:W-:Y:S09]  /*7840*/  UIADD3.X UR5, UPT, UPT, URZ, UR7, URZ, UP0, !UPT ;  /* 0x00000007ff057290 */ /* 0x000ff200087fe4ff */
[----:B------:R2:W-:Y:S02]  /*7850*/  UTMASTG.3D [UR8], [UR4] ;  /* 0x00000008040073b5 */ /* 0x0005e40008010000 */
[----:B--2---:R0:W-:Y:S02]  /*7860*/  UTMACMDFLUSH ;  /* 0x00000000000079b7 */ /* 0x0041e40000000000 */
.L_x_123:
[----:B------:R-:W-:Y:S05]  /*7870*/  BSYNC.RECONVERGENT B0 ;  /* 0x0000000000007941 */ /* 0x000fea0003800200 */
.L_x_122:
[----:B------:R-:W-:Y:S01]  /*7880*/  UIADD3 UR4, UPT, UPT, UR45, 0x1, URZ ;  /* 0x000000012d047890 */ /* 0x000fe2000fffe0ff */
[----:B------:R-:W-:Y:S03]  /*7890*/  BSSY.RECONVERGENT B0, `(.L_x_124) ;  /* 0x0000008000007945 */ /* 0x000fe60003800200 */
[----:B------:R-:W-:Y:S04]  /*78a0*/  UISETP.NE.AND UP0, UPT, UR4, 0x3, UPT ;  /* 0x000000030400788c */ /* 0x000fe8000bf05270 */
[----:B------:R-:W-:Y:S02]  /*78b0*/  UISETP.EQ.XOR UP1, UPT, UR47, 0x3, !UP0 ;  /* 0x000000032f00788c */ /* 0x000fe4000c722a70 */
[----:B------:R-:W-:Y:S02]  /*78c0*/  USEL UR46, UR4, URZ, UP0 ;  /* 0x000000ff042e7287 */ /* 0x000fe40008000000 */
[----:B------:R-:W-:Y:S04]  /*78d0*/  USEL UR5, URZ, 0x1, !UP1 ;  /* 0x00000001ff057887 */ /* 0x000fe8000c800000 */
[----:B------:R-:W-:Y:S01]  /*78e0*/  ULOP3.LUT UR55, UR55, UR5, URZ, 0x3c, !UPT ;  /* 0x0000000537377292 */ /* 0x000fe2000f8e3cff */
[----:B------:R-:W-:Y:S11]  /*78f0*/  @P0 BRA `(.L_x_125) ;  /* 0x0000000000040947 */ /* 0x000ff60003800000 */
[----:B------:R-:W-:Y:S04]  /*7900*/  DEPBAR.LE SB0, 0x1 ;  /* 0x000080400000791a */ /* 0x000fe80000000000 */
.L_x_125:
[----:B------:R-:W-:Y:S05]  /*7910*/  BSYNC.RECONVERGENT B0 ;  /* 0x0000000000007941 */ /* 0x000fea0003800200 */
.L_x_124:
[----:B------:R-:W-:Y:S01]  /*7920*/  BAR.SYNC.DEFER_BLOCKING 0x1, 0x80 ;  /* 0x0042000000007b1d */ /* 0x000fe20000010000 */
[----:B------:R-:W-:Y:S01]  /*7930*/  UISETP.NE.AND UP0, UPT, UR53, -0x2, UPT ;  /* 0xfffffffe3500788c */ /* 0x000fe2000bf05270 */
[----:B------:R-:W-:Y:S08]  /*7940*/  IADD3 R22, PT, PT, R22, 0x1, RZ ;  /* 0x0000000116167810 */ /* 0x000ff00007ffe0ff */
[----:B------:R-:W-:Y:S05]  /*7950*/  BRA.U !UP0, `(.L_x_126) ;  /* 0x0000000108287547 */ /* 0x000fea000b800000 */
[----:B------:R-:W-:Y:S01]  /*7960*/  ISETP.NE.AND P0, PT, R61, RZ, PT ;  /* 0x000000ff3d00720c */ /* 0x000fe20003f05270 */
[----:B------:R-:W-:Y:S01]  /*7970*/  IMAD.U32 R2, RZ, RZ, UR52 ;  /* 0x00000034ff027e24 */ /* 0x000fe2000f8e00ff */
[----:B------:R-:W-:Y:S01]  /*7980*/  UIADD3 UR4, UPT, UPT, UR52, 0x1, URZ ;  /* 0x0000000134047890 */ /* 0x000fe2000fffe0ff */
[----:B------:R-:W-:Y:S03]  /*7990*/  IMAD.U32 R0, RZ, RZ, UR54 ;  /* 0x00000036ff007e24 */ /* 0x000fe6000f8e00ff */
[----:B------:R-:W-:Y:S04]  /*79a0*/  UISETP.NE.AND UP0, UPT, UR4, 0x3, UPT ;  /* 0x000000030400788c */ /* 0x000fe8000bf05270 */
[----:B------:R-:W-:Y:S03]  /*79b0*/  USEL UR52, UR4, URZ, UP0 ;  /* 0x000000ff04347287 */ /* 0x000fe60008000000 */
[----:B------:R-:W-:Y:S05]  /*79c0*/  @P0 LEA R2, R2, UR44, 0x3 ;  /* 0x0000002c02020c11 */ /* 0x000fea000f8e18ff */
[----:B------:R-:W-:Y:S05]  /*79d0*/  @P0 VIADD R2, R2, 0xe8 ;  /* 0x000000e802020836 */ /* 0x000fea0000000000 */
[----:B------:R-:W-:Y:S04]  /*79e0*/  @P0 PRMT R0, R0, 0x654, R2 ;  /* 0x0000065400000816 */ /* 0x000fe80000000002 */
[----:B------:R2:W-:Y:S03]  /*79f0*/  @P0 SYNCS.ARRIVE.TRANS64.RED.A1T0 RZ, [R0+URZ], RZ ;  /* 0x000000ff00ff09a7 */ /* 0x0005e600081004ff */
.L_x_126:
[----:B------:R-:W-:Y:S01]  /*7a00*/  R2UR UR6, R60 ;  /* 0x000000003c0672ca */ /* 0x000fe200000e0000 */
[----:B------:R-:W-:Y:S01]  /*7a10*/  UIADD3 UR53, UPT, UPT, UR53, 0x2, URZ ;  /* 0x0000000235357890 */ /* 0x000fe2000fffe0ff */
[----:B------:R-:W-:Y:S02]  /*7a20*/  R2UR UR5, R47 ;  /* 0x000000002f0572ca */ /* 0x000fe400000e0000 */
[----:B------:R-:W-:Y:S02]  /*7a30*/  R2UR UR4, R48 ;  /* 0x00000000300472ca */ /* 0x000fe400000e0000 */
[----:B------:R-:W-:Y:S02]  /*7a40*/  R2UR UR36, R58 ;  /* 0x000000003a2472ca */ /* 0x000fe400000e0000 */
[----:B------:R-:W-:Y:S02]  /*7a50*/  ISETP.NE.AND P0, PT, R51, 0x2, PT ;  /* 0x000000023300780c */ /* 0x000fe40003f05270 */
[----:B------:R-:W-:Y:S02]  /*7a60*/  ISETP.NE.AND P1, PT, R22, 0x4, PT ;  /* 0x000000041600780c */ /* 0x000fe40003f25270 */
[----:B------:R-:W-:Y:S01]  /*7a70*/  SEL R2, RZ, 0x1, P0 ;  /* 0x00000001ff027807 */ /* 0x000fe20000000000 */
[----:B------:R-:W-:Y:S01]  /*7a80*/  UISETP.NE.AND UP0, UPT, UR6, URZ, UPT ;  /* 0x000000ff0600728c */ /* 0x000fe2000bf05270 */
[----:B--2---:R-:W-:Y:S01]  /*7a90*/  SEL R0, RZ, 0x1, P1 ;  /* 0x00000001ff007807 */ /* 0x004fe20000800000 */
[----:B------:R-:W-:Y:S01]  /*7aa0*/  UIADD3 UR30, UPT, UPT, UR37, UR5, URZ ;  /* 0x00000005251e7290 */ /* 0x000fe2000fffe0ff */
[----:B------:R-:W-:Y:S01]  /*7ab0*/  LOP3.LUT R52, R52, R2, RZ, 0x3c, !PT ;  /* 0x0000000234347212 */ /* 0x000fe200078e3cff */
[----:B------:R-:W-:Y:S01]  /*7ac0*/  UIADD3 UR26, UPT, UPT, UR38, UR4, URZ ;  /* 0x00000004261a7290 */ /* 0x000fe2000fffe0ff */
[----:B------:R-:W-:Y:S02]  /*7ad0*/  LOP3.LUT R53, R53, R0, RZ, 0x3c, !PT ;  /* 0x0000000035357212 */ /* 0x000fe400078e3cff */
[----:B------:R-:W-:Y:S02]  /*7ae0*/  SEL R51, R51, RZ, P0 ;  /* 0x000000ff33337207 */ /* 0x000fe40000000000 */
[----:B------:R-:W-:Y:S01]  /*7af0*/  SEL R22, R22, RZ, P1 ;  /* 0x000000ff16167207 */ /* 0x000fe20000800000 */
[----:B------:R-:W-:Y:S06]  /*7b00*/  BRA.U UP0, `(.L_x_127) ;  /* 0xffffffdd005c7547 */ /* 0x000fec000b83ffff */
[----:B------:R-:W-:-:S13]  /*7b10*/  R2UR UR4, R49 ;  /* 0x00000000310472ca */ /* 0x000fda00000e0000 */
[----:B------:R-:W-:-:S09]  /*7b20*/  UISETP.NE.AND UP0, UPT, UR4, URZ, UPT ;  /* 0x000000ff0400728c */ /* 0x000fd2000bf05270 */
[----:B------:R-:W-:Y:S05]  /*7b30*/  BRA.U !UP0, `(.L_x_128) ;  /* 0x0000000108487547 */ /* 0x000fea000b800000 */
[----:B------:R-:W2:Y:S02]  /*7b40*/  LDCU.64 UR4, c[0x0][0x890] ;  /* 0x00011200ff0477ac */ /* 0x000ea40008000a00 */
[----:B--2---:R-:W-:-:S04]  /*7b50*/  UISETP.NE.U32.AND UP0, UPT, UR4, URZ, UPT ;  /* 0x000000ff0400728c */ /* 0x004fc8000bf05070 */
[----:B------:R-:W-:-:S09]  /*7b60*/  UISETP.NE.AND.EX UP0, UPT, UR5, URZ, UPT, UP0 ;  /* 0x000000ff0500728c */ /* 0x000fd2000bf05300 */
[----:B------:R-:W-:Y:S05]  /*7b70*/  BRA.U UP0, `(.L_x_129) ;  /* 0x00000001000c7547 */ /* 0x000fea000b800000 */
[----:B------:R-:W-:-:S13]  /*7b80*/  FSETP.NEU.AND P0, PT, R26, RZ, PT ;  /* 0x000000ff1a00720b */ /* 0x000fda0003f0d000 */
[----:B------:R-:W-:Y:S05]  /*7b90*/  @!P0 EXIT ;  /* 0x000000000000894d */ /* 0x000fea0003800000 */
[----:B------:R-:W-:Y:S05]  /*7ba0*/  BRA `(.L_x_128) ;  /* 0x00000000002c7947 */ /* 0x000fea0003800000 */
.L_x_129:
[----:B------:R-:W-:Y:S01]  /*7bb0*/  ISETP.NE.AND P0, PT, R50, RZ, PT ;  /* 0x000000ff3200720c */ /* 0x000fe20003f05270 */
[----:B------:R-:W-:-:S12]  /*7bc0*/  BSSY.RECONVERGENT B0, `(.L_x_128) ;  /* 0x0000009000007945 */ /* 0x000fd80003800200 */
[----:B------:R-:W-:Y:S05]  /*7bd0*/  @P0 BRA `(.L_x_130) ;  /* 0x0000000000140947 */ /* 0x000fea0003800000 */
[----:B------:R-:W2:Y:S02]  /*7be0*/  LDCU.64 UR4, c[0x0][0x888] ;  /* 0x00011100ff0477ac */ /* 0x000ea40008000a00 */
[----:B--2---:R-:W-:-:S04]  /*7bf0*/  ISETP.NE.U32.AND P0, PT, RZ, UR4, PT ;  /* 0x00000004ff007c0c */ /* 0x004fc8000bf05070 */
[----:B------:R-:W-:-:S13]  /*7c00*/  ISETP.NE.AND.EX P0, PT, RZ, UR5, PT, P0 ;  /* 0x00000005ff007c0c */ /* 0x000fda000bf05300 */
[----:B------:R-:W-:Y:S05]  /*7c10*/  @!P0 EXIT ;  /* 0x000000000000894d */ /* 0x000fea0003800000 */
[----:B------:R-:W-:Y:S05]  /*7c20*/  BRA `(.L_x_131) ;  /* 0x0000000000087947 */ /* 0x000fea0003800000 */
.L_x_130:
[----:B------:R-:W-:-:S13]  /*7c30*/  FSETP.NEU.AND P0, PT, R26, RZ, PT ;  /* 0x000000ff1a00720b */ /* 0x000fda0003f0d000 */
[----:B------:R-:W-:Y:S05]  /*7c40*/  @!P0 EXIT ;  /* 0x000000000000894d */ /* 0x000fea0003800000 */
.L_x_131:
[----:B------:R-:W-:Y:S05]  /*7c50*/  BSYNC.RECONVERGENT B0 ;  /* 0x0000000000007941 */ /* 0x000fea0003800200 */
.L_x_128:
[----:B------:R-:W-:Y:S01]  /*7c60*/  ULEA UR4, UR52, UR44, 0x3 ;  /* 0x0000002c34047291 */ /* 0x000fe2000f8e18ff */
[----:B------:R-:W-:-:S04]  /*7c70*/  DEPBAR.LE SB0, 0x0 ;  /* 0x000080000000791a */ /* 0x000fc80000000000 */
[----:B------:R-:W-:-:S04]  /*7c80*/  UIADD3 UR4, UPT, UPT, UR4, 0xe8, URZ ;  /* 0x000000e804047890 */ /* 0x000fc8000fffe0ff */
[----:B------:R-:W-:-:S09]  /*7c90*/  UPRMT UR4, UR54, 0x654, UR4 ;  /* 0x0000065436047896 */ /* 0x000fd20008000004 */
[----:B------:R-:W-:Y:S01]  /*7ca0*/  SYNCS.ARRIVE.TRANS64.RED.A1T0 RZ, [UR4], RZ ;  /* 0x000000ffffff79a7 */ /* 0x000fe20008100404 */
[----:B------:R-:W-:Y:S05]  /*7cb0*/  EXIT ;  /* 0x000000000000794d */ /* 0x000fea0003800000 */
.L_x_25:
[----:B--2---:R2:W3:Y:S02]  /*7cc0*/  SYNCS.PHASECHK.TRANS64.TRYWAIT P0, [R0+URZ+0x180], R2 ;  /* 0x00018002000075a7 */ /* 0x0044e400080011ff */
[----:B---3--:R-:W-:Y:S05]  /*7cd0*/  @!P0 NANOSLEEP.SYNCS 0x989680 ;  /* 0x009896800000895d */ /* 0x008fea0003900000 */
[----:B------:R-:W3:Y:S02]  /*7ce0*/  @!P0 SYNCS.PHASECHK.TRANS64 P0, [R0+URZ+0x180], R2 ;  /* 0x00018002000085a7 */ /* 0x000ee400080010ff */
[----:B---3--:R-:W-:Y:S05]  /*7cf0*/  @!P0 BRA `(.L_x_25) ;  /* 0xfffffffc00f08947 */ /* 0x008fea000383ffff */
[----:B------:R-:W-:Y:S05]  /*7d00*/  BRA `(.L_x_132) ;  /* 0xffffff9c00907947 */ /* 0x000fea000383ffff */
.L_x_28:
[----:B-1----:R-:W-:-:S07]  /*7d10*/  MOV R0, UR33 ;  /* 0x0000002100007c02 */ /* 0x002fce0008000f00 */
.L_x_133:
[----:B-1----:R1:W2:Y:S02]  /*7d20*/  SYNCS.PHASECHK.TRANS64.TRYWAIT P0, [R0+URZ+0x68], R3 ;  /* 0x00006803000075a7 */ /* 0x0022a400080011ff */
[----:B--2---:R-:W-:Y:S05]  /*7d30*/  @!P0 NANOSLEEP.SYNCS 0x989680 ;  /* 0x009896800000895d */ /* 0x004fea0003900000 */
[----:B------:R-:W2:Y:S02]  /*7d40*/  @!P0 SYNCS.PHASECHK.TRANS64 P0, [R0+URZ+0x68], R3 ;  /* 0x00006803000085a7 */ /* 0x000ea400080010ff */
[----:B--2---:R-:W-:Y:S05]  /*7d50*/  @!P0 BRA `(.L_x_133) ;  /* 0xfffffffc00f08947 */ /* 0x004fea000383ffff */
[----:B------:R-:W-:Y:S05]  /*7d60*/  BRA `(.L_x_27) ;  /* 0xffffff9c00d87947 */ /* 0x000fea000383ffff */
.L_x_35:
[----:B-1----:R-:W-:-:S07]  /*7d70*/  MOV R0, UR17 ;  /* 0x0000001100007c02 */ /* 0x002fce0008000f00 */
.L_x_134:
[----:B-1----:R1:W2:Y:S02]  /*7d80*/  SYNCS.PHASECHK.TRANS64.TRYWAIT P0, [R0+URZ+0x68], R3 ;  /* 0x00006803000075a7 */ /* 0x0022a400080011ff */
[----:B--2---:R-:W-:Y:S05]  /*7d90*/  @!P0 NANOSLEEP.SYNCS 0x989680 ;  /* 0x009896800000895d */ /* 0x004fea0003900000 */
[----:B------:R-:W2:Y:S02]  /*7da0*/  @!P0 SYNCS.PHASECHK.TRANS64 P0, [R0+URZ+0x68], R3 ;  /* 0x00006803000085a7 */ /* 0x000ea400080010ff */
[----:B--2---:R-:W-:Y:S05]  /*7db0*/  @!P0 BRA `(.L_x_134) ;  /* 0xfffffffc00f08947 */ /* 0x004fea000383ffff */
[----:B------:R-:W-:Y:S05]  /*7dc0*/  BRA `(.L_x_34) ;  /* 0xffffffa000947947 */ /* 0x000fea000383ffff */
.L_x_40:
[----:B-1----:R1:W2:Y:S02]  /*7dd0*/  SYNCS.PHASECHK.TRANS64.TRYWAIT P0, [R3+URZ+0x110], R0 ;  /* 0x00011000030075a7 */ /* 0x0022a400080011ff */
[----:B--2---:R-:W-:Y:S05]  /*7de0*/  @!P0 NANOSLEEP.SYNCS 0x989680 ;  /* 0x009896800000895d */ /* 0x004fea0003900000 */
[----:B------:R-:W2:Y:S02]  /*7df0*/  @!P0 SYNCS.PHASECHK.TRANS64 P0, [R3+URZ+0x110], R0 ;  /* 0x00011000030085a7 */ /* 0x000ea400080010ff */
[----:B--2---:R-:W-:Y:S05]  /*7e00*/  @!P0 BRA `(.L_x_40) ;  /* 0xfffffffc00f08947 */ /* 0x004fea000383ffff */
[----:B------:R-:W-:Y:S05]  /*7e10*/  BRA `(.L_x_135) ;  /* 0xffffffa400387947 */ /* 0x000fea000383ffff */
.L_x_44:
[----:B------:R-:W-:-:S07]  /*7e20*/  MOV R0, UR4 ;  /* 0x0000000400007c02 */ /* 0x000fce0008000f00 */
.L_x_136:
[----:B-1----:R1:W2:Y:S02]  /*7e30*/  SYNCS.PHASECHK.TRANS64.TRYWAIT P0, [R0+URZ], R2 ;  /* 0x00000002000075a7 */ /* 0x0022a400080011ff */
[----:B--2---:R-:W-:Y:S05]  /*7e40*/  @!P0 NANOSLEEP.SYNCS 0x989680 ;  /* 0x009896800000895d */ /* 0x004fea0003900000 */
[----:B------:R-:W2:Y:S02]  /*7e50*/  @!P0 SYNCS.PHASECHK.TRANS64 P0, [R0+URZ], R2 ;  /* 0x00000002000085a7 */ /* 0x000ea400080010ff */
[----:B--2---:R-:W-:Y:S05]  /*7e60*/  @!P0 BRA `(.L_x_136) ;  /* 0xfffffffc00f08947 */ /* 0x004fea000383ffff */
[----:B------:R-:W-:Y:S05]  /*7e70*/  BRA `(.L_x_137) ;  /* 0xffffffa800e47947 */ /* 0x000fea000383ffff */
.L_x_45:
[----:B------:R-:W-:-:S07]  /*7e80*/  MOV R0, UR5 ;  /* 0x0000000500007c02 */ /* 0x000fce0008000f00 */
.L_x_138:
[----:B-1----:R1:W2:Y:S02]  /*7e90*/  SYNCS.PHASECHK.TRANS64.TRYWAIT P0, [R0+URZ], R3 ;  /* 0x00000003000075a7 */ /* 0x0022a400080011ff */
[----:B--2---:R-:W-:Y:S05]  /*7ea0*/  @!P0 NANOSLEEP.SYNCS 0x989680 ;  /* 0x009896800000895d */ /* 0x004fea0003900000 */
[----:B------:R-:W2:Y:S02]  /*7eb0*/  @!P0 SYNCS.PHASECHK.TRANS64 P0, [R0+URZ], R3 ;  /* 0x00000003000085a7 */ /* 0x000ea400080010ff */
[----:B--2---:R-:W-:Y:S05]  /*7ec0*/  @!P0 BRA `(.L_x_138) ;  /* 0xfffffffc00f08947 */ /* 0x004fea000383ffff */
[----:B------:R-:W-:Y:S05]  /*7ed0*/  BRA `(.L_x_139) ;  /* 0xffffffa800f07947 */ /* 0x000fea000383ffff */
.L_x_46:
[----:B------:R-:W-:-:S07]  /*7ee0*/  MOV R0, UR5 ;  /* 0x0000000500007c02 */ /* 0x000fce0008000f00 */
.L_x_140:
[----:B-1----:R1:W2:Y:S02]  /*7ef0*/  SYNCS.PHASECHK.TRANS64.TRYWAIT P0, [R0+URZ], R3 ;  /* 0x00000003000075a7 */ /* 0x0022a400080011ff */
[----:B--2---:R-:W-:Y:S05]  /*7f00*/  @!P0 NANOSLEEP.SYNCS 0x989680 ;  /* 0x009896800000895d */ /* 0x004fea0003900000 */
[----:B------:R-:W2:Y:S02]  /*7f10*/  @!P0 SYNCS.PHASECHK.TRANS64 P0, [R0+URZ], R3 ;  /* 0x00000003000085a7 */ /* 0x000ea400080010ff */
[----:B--2---:R-:W-:Y:S05]  /*7f20*/  @!P0 BRA `(.L_x_140) ;  /* 0xfffffffc00f08947 */ /* 0x004fea000383ffff */
[----:B------:R-:W-:Y:S05]  /*7f30*/  BRA `(.L_x_141) ;  /* 0xffffffa800fc7947 */ /* 0x000fea000383ffff */
.L_x_47:
[----:B------:R-:W-:-:S07]  /*7f40*/  MOV R0, UR5 ;  /* 0x0000000500007c02 */ /* 0x000fce0008000f00 */
.L_x_142:
[----:B-1----:R1:W2:Y:S02]  /*7f50*/  SYNCS.PHASECHK.TRANS64.TRYWAIT P0, [R0+URZ], R3 ;  /* 0x00000003000075a7 */ /* 0x0022a400080011ff */
[----:B--2---:R-:W-:Y:S05]  /*7f60*/  @!P0 NANOSLEEP.SYNCS 0x989680 ;  /* 0x009896800000895d */ /* 0x004fea0003900000 */
[----:B------:R-:W2:Y:S02]  /*7f70*/  @!P0 SYNCS.PHASECHK.TRANS64 P0, [R0+URZ], R3 ;  /* 0x00000003000085a7 */ /* 0x000ea400080010ff */
[----:B--2---:R-:W-:Y:S05]  /*7f80*/  @!P0 BRA `(.L_x_142) ;  /* 0xfffffffc00f08947 */ /* 0x004fea000383ffff */
[----:B------:R-:W-:Y:S05]  /*7f90*/  BRA `(.L_x_143) ;  /* 0xffffffac00087947 */ /* 0x000fea000383ffff */
.L_x_48:
[----:B------:R-:W-:-:S07]  /*7fa0*/  MOV R0, UR5 ;  /* 0x0000000500007c02 */ /* 0x000fce0008000f00 */
.L_x_144:
[----:B-1----:R1:W2:Y:S02]  /*7fb0*/  SYNCS.PHASECHK.TRANS64.TRYWAIT P0, [R0+URZ], R3 ;  /* 0x00000003000075a7 */ /* 0x0022a400080011ff */
[----:B--2---:R-:W-:Y:S05]  /*7fc0*/  @!P0 NANOSLEEP.SYNCS 0x989680 ;  /* 0x009896800000895d */ /* 0x004fea0003900000 */
[----:B------:R-:W2:Y:S02]  /*7fd0*/  @!P0 SYNCS.PHASECHK.TRANS64 P0, [R0+URZ], R3 ;  /* 0x00000003000085a7 */ /* 0x000ea400080010ff */
[----:B--2---:R-:W-:Y:S05]  /*7fe0*/  @!P0 BRA `(.L_x_144) ;  /* 0xfffffffc00f08947 */ /* 0x004fea000383ffff */
[----:B------:R-:W-:Y:S05]  /*7ff0*/  BRA `(.L_x_145) ;  /* 0xffffffac00147947 */ /* 0x000fea000383ffff */
.L_x_49:
[----:B------:R-:W-:-:S07]  /*8000*/  MOV R0, UR5 ;  /* 0x0000000500007c02 */ /* 0x000fce0008000f00 */
.L_x_146:
[----:B-1----:R1:W2:Y:S02]  /*8010*/  SYNCS.PHASECHK.TRANS64.TRYWAIT P0, [R0+URZ], R3 ;  /* 0x00000003000075a7 */ /* 0x0022a400080011ff */
[----:B--2---:R-:W-:Y:S05]  /*8020*/  @!P0 NANOSLEEP.SYNCS 0x989680 ;  /* 0x009896800000895d */ /* 0x004fea0003900000 */
[----:B------:R-:W2:Y:S02]  /*8030*/  @!P0 SYNCS.PHASECHK.TRANS64 P0, [R0+URZ], R3 ;  /* 0x00000003000085a7 */ /* 0x000ea400080010ff */
[----:B--2---:R-:W-:Y:S05]  /*8040*/  @!P0 BRA `(.L_x_146) ;  /* 0xfffffffc00f08947 */ /* 0x004fea000383ffff */
[----:B------:R-:W-:Y:S05]  /*8050*/  BRA `(.L_x_147) ;  /* 0xffffffac00207947 */ /* 0x000fea000383ffff */
.L_x_50:
[----:B------:R-:W-:-:S07]  /*8060*/  MOV R0, UR5 ;  /* 0x0000000500007c02 */ /* 0x000fce0008000f00 */
.L_x_148:
[----:B-1----:R1:W2:Y:S02]  /*8070*/  SYNCS.PHASECHK.TRANS64.TRYWAIT P0, [R0+URZ], R3 ;  /* 0x00000003000075a7 */ /* 0x0022a400080011ff */
[----:B--2---:R-:W-:Y:S05]  /*8080*/  @!P0 NANOSLEEP.SYNCS 0x989680 ;  /* 0x009896800000895d */ /* 0x004fea0003900000 */
[----:B------:R-:W2:Y:S02]  /*8090*/  @!P0 SYNCS.PHASECHK.TRANS64 P0, [R0+URZ], R3 ;  /* 0x00000003000085a7 */ /* 0x000ea400080010ff */
[----:B--2---:R-:W-:Y:S05]  /*80a0*/  @!P0 BRA `(.L_x_148) ;  /* 0xfffffffc00f08947 */ /* 0x004fea000383ffff */
[----:B------:R-:W-:Y:S05]  /*80b0*/  BRA `(.L_x_149) ;  /* 0xffffffac002c7947 */ /* 0x000fea000383ffff */
.L_x_51:
[----:B------:R-:W-:-:S07]  /*80c0*/  MOV R0, UR5 ;  /* 0x0000000500007c02 */ /* 0x000fce0008000f00 */
.L_x_150:
[----:B-1----:R1:W2:Y:S02]  /*80d0*/  SYNCS.PHASECHK.TRANS64.TRYWAIT P0, [R0+URZ], R3 ;  /* 0x00000003000075a7 */ /* 0x0022a400080011ff */
[----:B--2---:R-:W-:Y:S05]  /*80e0*/  @!P0 NANOSLEEP.SYNCS 0x989680 ;  /* 0x009896800000895d */ /* 0x004fea0003900000 */
[----:B------:R-:W2:Y:S02]  /*80f0*/  @!P0 SYNCS.PHASECHK.TRANS64 P0, [R0+URZ], R3 ;  /* 0x00000003000085a7 */ /* 0x000ea400080010ff */
[----:B--2---:R-:W-:Y:S05]  /*8100*/  @!P0 BRA `(.L_x_150) ;  /* 0xfffffffc00f08947 */ /* 0x004fea000383ffff */
[----:B------:R-:W-:Y:S05]  /*8110*/  BRA `(.L_x_151) ;  /* 0xffffffac00387947 */ /* 0x000fea000383ffff */
.L_x_52:
[----:B------:R-:W-:-:S07]  /*8120*/  MOV R0, UR5 ;  /* 0x0000000500007c02 */ /* 0x000fce0008000f00 */
.L_x_152:
[----:B-1----:R1:W2:Y:S02]  /*8130*/  SYNCS.PHASECHK.TRANS64.TRYWAIT P0, [R0+URZ], R3 ;  /* 0x00000003000075a7 */ /* 0x0022a400080011ff */
[----:B--2---:R-:W-:Y:S05]  /*8140*/  @!P0 NANOSLEEP.SYNCS 0x989680 ;  /* 0x009896800000895d */ /* 0x004fea0003900000 */
[----:B------:R-:W2:Y:S02]  /*8150*/  @!P0 SYNCS.PHASECHK.TRANS64 P0, [R0+URZ], R3 ;  /* 0x00000003000085a7 */ /* 0x000ea400080010ff */
[----:B--2---:R-:W-:Y:S05]  /*8160*/  @!P0 BRA `(.L_x_152) ;  /* 0xfffffffc00f08947 */ /* 0x004fea000383ffff */
[----:B------:R-:W-:Y:S05]  /*8170*/  BRA `(.L_x_153) ;  /* 0xffffffac00447947 */ /* 0x000fea000383ffff */
.L_x_53:
[----:B------:R-:W-:-:S07]  /*8180*/  MOV R0, UR5 ;  /* 0x0000000500007c02 */ /* 0x000fce0008000f00 */
.L_x_154:
[----:B-1----:R1:W2:Y:S02]  /*8190*/  SYNCS.PHASECHK.TRANS64.TRYWAIT P0, [R0+URZ], R3 ;  /* 0x00000003000075a7 */ /* 0x0022a400080011ff */
[----:B--2---:R-:W-:Y:S05]  /*81a0*/  @!P0 NANOSLEEP.SYNCS 0x989680 ;  /* 0x009896800000895d */ /* 0x004fea0003900000 */
[----:B------:R-:W2:Y:S02]  /*81b0*/  @!P0 SYNCS.PHASECHK.TRANS64 P0, [R0+URZ], R3 ;  /* 0x00000003000085a7 */ /* 0x000ea400080010ff */
[----:B--2---:R-:W-:Y:S05]  /*81c0*/  @!P0 BRA `(.L_x_154) ;  /* 0xfffffffc00f08947 */ /* 0x004fea000383ffff */
[----:B------:R-:W-:Y:S05]  /*81d0*/  BRA `(.L_x_155) ;  /* 0xffffffac00507947 */ /* 0x000fea000383ffff */
.L_x_54:
[----:B------:R-:W-:-:S07]  /*81e0*/  MOV R0, UR5 ;  /* 0x0000000500007c02 */ /* 0x000fce0008000f00 */
.L_x_156:
[----:B-1----:R1:W2:Y:S02]  /*81f0*/  SYNCS.PHASECHK.TRANS64.TRYWAIT P0, [R0+URZ], R3 ;  /* 0x00000003000075a7 */ /* 0x0022a400080011ff */
[----:B--2---:R-:W-:Y:S05]  /*8200*/  @!P0 NANOSLEEP.SYNCS 0x989680 ;  /* 0x009896800000895d */ /* 0x004fea0003900000 */
[----:B------:R-:W2:Y:S02]  /*8210*/  @!P0 SYNCS.PHASECHK.TRANS64 P0, [R0+URZ], R3 ;  /* 0x00000003000085a7 */ /* 0x000ea400080010ff */
[----:B--2---:R-:W-:Y:S05]  /*8220*/  @!P0 BRA `(.L_x_156) ;  /* 0xfffffffc00f08947 */ /* 0x004fea000383ffff */
[----:B------:R-:W-:Y:S05]  /*8230*/  BRA `(.L_x_157) ;  /* 0xffffffac005c7947 */ /* 0x000fea000383ffff */
.L_x_55:
[----:B------:R-:W-:-:S07]  /*8240*/  MOV R0, UR5 ;  /* 0x0000000500007c02 */ /* 0x000fce0008000f00 */
.L_x_158:
[----:B-1----:R1:W2:Y:S02]  /*8250*/  SYNCS.PHASECHK.TRANS64.TRYWAIT P0, [R0+URZ], R3 ;  /* 0x00000003000075a7 */ /* 0x0022a400080011ff */
[----:B--2---:R-:W-:Y:S05]  /*8260*/  @!P0 NANOSLEEP.SYNCS 0x989680 ;  /* 0x009896800000895d */ /* 0x004fea0003900000 */
[----:B------:R-:W2:Y:S02]  /*8270*/  @!P0 SYNCS.PHASECHK.TRANS64 P0, [R0+URZ], R3 ;  /* 0x00000003000085a7 */ /* 0x000ea400080010ff */
[----:B--2---:R-:W-:Y:S05]  /*8280*/  @!P0 BRA `(.L_x_158) ;  /* 0xfffffffc00f08947 */ /* 0x004fea000383ffff */
[----:B------:R-:W-:Y:S05]  /*8290*/  BRA `(.L_x_159) ;  /* 0xffffffac00687947 */ /* 0x000fea000383ffff */
.L_x_58:
[----:B-1----:R1:W2:Y:S02]  /*82a0*/  SYNCS.PHASECHK.TRANS64.TRYWAIT P0, [R2+URZ+0x170], R4 ;  /* 0x00017004020075a7 */ /* 0x0022a400080011ff */
[----:B--2---:R-:W-:Y:S05]  /*82b0*/  @!P0 NANOSLEEP.SYNCS 0x989680 ;  /* 0x009896800000895d */ /* 0x004fea0003900000 */
[----:B------:R-:W2:Y:S02]  /*82c0*/  @!P0 SYNCS.PHASECHK.TRANS64 P0, [R2+URZ+0x170], R4 ;  /* 0x00017004020085a7 */ /* 0x000ea400080010ff */
[----:B--2---:R-:W-:Y:S05]  /*82d0*/  @!P0 BRA `(.L_x_58) ;  /* 0xfffffffc00f08947 */ /* 0x004fea000383ffff */
[----:B------:R-:W-:Y:S05]  /*82e0*/  BRA `(.L_x_160) ;  /* 0xffffffac00c47947 */ /* 0x000fea000383ffff */
.L_x_59:
[----:B------:R-:W-:-:S07]  /*82f0*/  MOV R2, UR4 ;  /* 0x0000000400027c02 */ /* 0x000fce0008000f00 */
.L_x_161:
[----:B-1----:R1:W2:Y:S02]  /*8300*/  SYNCS.PHASECHK.TRANS64.TRYWAIT P0, [R2+URZ+0x120], R5 ;  /* 0x00012005020075a7 */ /* 0x0022a400080011ff */
[----:B--2---:R-:W-:Y:S05]  /*8310*/  @!P0 NANOSLEEP.SYNCS 0x989680 ;  /* 0x009896800000895d */ /* 0x004fea0003900000 */
[----:B------:R-:W2:Y:S02]  /*8320*/  @!P0 SYNCS.PHASECHK.TRANS64 P0, [R2+URZ+0x120], R5 ;  /* 0x00012005020085a7 */ /* 0x000ea400080010ff */
[----:B--2---:R-:W-:Y:S05]  /*8330*/  @!P0 BRA `(.L_x_161) ;  /* 0xfffffffc00f08947 */ /* 0x004fea000383ffff */
[----:B------:R-:W-:Y:S05]  /*8340*/  BRA `(.L_x_162) ;  /* 0xffffffac00d47947 */ /* 0x000fea000383ffff */
.L_x_60:
[----:B-1----:R1:W2:Y:S02]  /*8350*/  SYNCS.PHASECHK.TRANS64.TRYWAIT P1, [R2+URZ+0x110], R4 ;  /* 0x00011004020075a7 */ /* 0x0022a400080211ff */
[----:B--2---:R-:W-:Y:S05]  /*8360*/  @!P1 NANOSLEEP.SYNCS 0x989680 ;  /* 0x009896800000995d */ /* 0x004fea0003900000 */
[----:B------:R-:W2:Y:S02]  /*8370*/  @!P1 SYNCS.PHASECHK.TRANS64 P1, [R2+URZ+0x110], R4 ;  /* 0x00011004020095a7 */ /* 0x000ea400080210ff */
[----:B--2---:R-:W-:Y:S05]  /*8380*/  @!P1 BRA `(.L_x_60) ;  /* 0xfffffffc00f09947 */ /* 0x004fea000383ffff */
[----:B------:R-:W-:Y:S05]  /*8390*/  BRA `(.L_x_163) ;  /* 0xffffffb000047947 */ /* 0x000fea000383ffff */
.L_x_63:
[----:B------:R-:W-:-:S07]  /*83a0*/  MOV R0, UR4 ;  /* 0x0000000400007c02 */ /* 0x000fce0008000f00 */
.L_x_164:
[----:B-1----:R1:W2:Y:S02]  /*83b0*/  SYNCS.PHASECHK.TRANS64.TRYWAIT P0, [R0+URZ+0x120], R2 ;  /* 0x00012002000075a7 */ /* 0x0022a400080011ff */
[----:B--2---:R-:W-:Y:S05]  /*83c0*/  @!P0 NANOSLEEP.SYNCS 0x989680 ;  /* 0x009896800000895d */ /* 0x004fea0003900000 */
[----:B------:R-:W2:Y:S02]  /*83d0*/  @!P0 SYNCS.PHASECHK.TRANS64 P0, [R0+URZ+0x120], R2 ;  /* 0x00012002000085a7 */ /* 0x000ea400080010ff */
[----:B--2---:R-:W-:Y:S05]  /*83e0*/  @!P0 BRA `(.L_x_164) ;  /* 0xfffffffc00f08947 */ /* 0x004fea000383ffff */
[----:B------:R-:W-:Y:S05]  /*83f0*/  BRA `(.L_x_62) ;  /* 0xffffffb000587947 */ /* 0x000fea000383ffff */
.L_x_70:
[----:B-1----:R1:W2:Y:S02]  /*8400*/  SYNCS.PHASECHK.TRANS64.TRYWAIT P1, [R0+URZ+0x110], R2 ;  /* 0x00011002000075a7 */ /* 0x0022a400080211ff */
[----:B--2---:R-:W-:Y:S05]  /*8410*/  @!P1 NANOSLEEP.SYNCS 0x989680 ;  /* 0x009896800000995d */ /* 0x004fea0003900000 */
[----:B------:R-:W2:Y:S02]  /*8420*/  @!P1 SYNCS.PHASECHK.TRANS64 P1, [R0+URZ+0x110], R2 ;  /* 0x00011002000095a7 */ /* 0x000ea400080210ff */
[----:B--2---:R-:W-:Y:S05]  /*8430*/  @!P1 BRA `(.L_x_70) ;  /* 0xfffffffc00f09947 */ /* 0x004fea000383ffff */
[----:B------:R-:W-:Y:S05]  /*8440*/  BRA `(.L_x_165) ;  /* 0xffffffb400cc7947 */ /* 0x000fea000383ffff */
.L_x_71:
[----:B------:R-:W-:-:S07]  /*8450*/  MOV R2, UR31 ;  /* 0x0000001f00027c02 */ /* 0x000fce0008000f00 */
.L_x_166:
[----:B-1----:R1:W2:Y:S02]  /*8460*/  SYNCS.PHASECHK.TRANS64.TRYWAIT P0, [R2+URZ+0x150], R0 ;  /* 0x00015000020075a7 */ /* 0x0022a400080011ff */
[----:B--2---:R-:W-:Y:S05]  /*8470*/  @!P0 NANOSLEEP.SYNCS 0x989680 ;  /* 0x009896800000895d */ /* 0x004fea0003900000 */
[----:B------:R-:W2:Y:S02]  /*8480*/  @!P0 SYNCS.PHASECHK.TRANS64 P0, [R2+URZ+0x150], R0 ;  /* 0x00015000020085a7 */ /* 0x000ea400080010ff */
[----:B--2---:R-:W-:Y:S05]  /*8490*/  @!P0 BRA `(.L_x_166) ;  /* 0xfffffffc00f08947 */ /* 0x004fea000383ffff */
[----:B------:R-:W-:Y:S05]  /*84a0*/  BRA `(.L_x_167) ;  /* 0xffffffb8001c7947 */ /* 0x000fea000383ffff */
.L_x_74:
[----:B------:R-:W-:Y:S07]  /*84b0*/  MOV R0, UR5 ;  /* 0x0000000500007c02 */ /* 0x000fee0008000f00 */
.L_x_168:
[----:B-1----:R1:W2:Y:S02]  /*84c0*/  SYNCS.PHASECHK.TRANS64.TRYWAIT P0, [R0+URZ], R2 ;  /* 0x00000002000075a7 */ /* 0x0022a400080011ff */
[----:B--2---:R-:W-:Y:S05]  /*84d0*/  @!P0 NANOSLEEP.SYNCS 0x989680 ;  /* 0x009896800000895d */ /* 0x004fea0003900000 */
[----:B------:R-:W2:Y:S02]  /*84e0*/  @!P0 SYNCS.PHASECHK.TRANS64 P0, [R0+URZ], R2 ;  /* 0x00000002000085a7 */ /* 0x000ea400080010ff */
[----:B--2---:R-:W-:Y:S05]  /*84f0*/  @!P0 BRA `(.L_x_168) ;  /* 0xfffffffc00f08947 */ /* 0x004fea000383ffff */
[----:B------:R-:W-:Y:S05]  /*8500*/  BRA `(.L_x_73) ;  /* 0xffffffb800387947 */ /* 0x000fea000383ffff */
.L_x_77:
[----:B------:R-:W-:-:S07]  /*8510*/  MOV R0, UR4 ;  /* 0x0000000400007c02 */ /* 0x000fce0008000f00 */
.L_x_169:
[----:B--2---:R2:W4:Y:S02]  /*8520*/  SYNCS.PHASECHK.TRANS64.TRYWAIT P0, [R0+URZ], R2 ;  /* 0x00000002000075a7 */ /* 0x00452400080011ff */
[----:B----4-:R-:W-:Y:S05]  /*8530*/  @!P0 NANOSLEEP.SYNCS 0x989680 ;  /* 0x009896800000895d */ /* 0x010fea0003900000 */
[----:B------:R-:W4:Y:S02]  /*8540*/  @!P0 SYNCS.PHASECHK.TRANS64 P0, [R0+URZ], R2 ;  /* 0x00000002000085a7 */ /* 0x000f2400080010ff */
[----:B----4-:R-:W-:Y:S05]  /*8550*/  @!P0 BRA `(.L_x_169) ;  /* 0xfffffffc00f08947 */ /* 0x010fea000383ffff */
[----:B------:R-:W-:Y:S05]  /*8560*/  BRA `(.L_x_170) ;  /* 0xffffffbc00147947 */ /* 0x000fea000383ffff */
.L_x_78:
[----:B------:R-:W-:-:S07]  /*8570*/  MOV R0, UR5 ;  /* 0x0000000500007c02 */ /* 0x000fce0008000f00 */
.L_x_171:
[----:B-1----:R1:W2:Y:S02]  /*8580*/  SYNCS.PHASECHK.TRANS64.TRYWAIT P0, [R0+URZ], R3 ;  /* 0x00000003000075a7 */ /* 0x0022a400080011ff */
[----:B--2---:R-:W-:Y:S05]  /*8590*/  @!P0 NANOSLEEP.SYNCS 0x989680 ;  /* 0x009896800000895d */ /* 0x004fea0003900000 */
[----:B------:R-:W2:Y:S02]  /*85a0*/  @!P0 SYNCS.PHASECHK.TRANS64 P0, [R0+URZ], R3 ;  /* 0x00000003000085a7 */ /* 0x000ea400080010ff */
[----:B--2---:R-:W-:Y:S05]  /*85b0*/  @!P0 BRA `(.L_x_171) ;  /* 0xfffffffc00f08947 */ /* 0x004fea000383ffff */
[----:B------:R-:W-:Y:S05]  /*85c0*/  BRA `(.L_x_172) ;  /* 0xffffffbc00207947 */ /* 0x000fea000383ffff */
.L_x_79:
[----:B------:R-:W-:-:S07]  /*85d0*/  MOV R0, UR5 ;  /* 0x0000000500007c02 */ /* 0x000fce0008000f00 */
.L_x_173:
[----:B-1----:R1:W2:Y:S02]  /*85e0*/  SYNCS.PHASECHK.TRANS64.TRYWAIT P0, [R0+URZ], R3 ;  /* 0x00000003000075a7 */ /* 0x0022a400080011ff */
[----:B--2---:R-:W-:Y:S05]  /*85f0*/  @!P0 NANOSLEEP.SYNCS 0x989680 ;  /* 0x009896800000895d */ /* 0x004fea0003900000 */
[----:B------:R-:W2:Y:S02]  /*8600*/  @!P0 SYNCS.PHASECHK.TRANS64 P0, [R0+URZ], R3 ;  /* 0x00000003000085a7 */ /* 0x000ea400080010ff */
[----:B--2---:R-:W-:Y:S05]  /*8610*/  @!P0 BRA `(.L_x_173) ;  /* 0xfffffffc00f08947 */ /* 0x004fea000383ffff */
[----:B------:R-:W-:Y:S05]  /*8620*/  BRA `(.L_x_174) ;  /* 0xffffffbc002c7947 */ /* 0x000fea000383ffff */
.L_x_80:
[----:B-1----:R-:W-:-:S07]  /*8630*/  MOV R0, UR4 ;  /* 0x0000000400007c02 */ /* 0x002fce0008000f00 */
.L_x_175:
[----:B-1----:R1:W2:Y:S02]  /*8640*/  SYNCS.PHASECHK.TRANS64.TRYWAIT P0, [R0+URZ], R2 ;  /* 0x00000002000075a7 */ /* 0x0022a400080011ff */
[----:B--2---:R-:W-:Y:S05]  /*8650*/  @!P0 NANOSLEEP.SYNCS 0x989680 ;  /* 0x009896800000895d */ /* 0x004fea0003900000 */
[----:B------:R-:W2:Y:S02]  /*8660*/  @!P0 SYNCS.PHASECHK.TRANS64 P0, [R0+URZ], R2 ;  /* 0x00000002000085a7 */ /* 0x000ea400080010ff */
[----:B--2---:R-:W-:Y:S05]  /*8670*/  @!P0 BRA `(.L_x_175) ;  /* 0xfffffffc00f08947 */ /* 0x004fea000383ffff */
[----:B------:R-:W-:Y:S05]  /*8680*/  BRA `(.L_x_176) ;  /* 0xffffffbc00387947 */ /* 0x000fea000383ffff */
.L_x_85:
[----:B---3--:R3:W1:Y:S02]  /*8690*/  SYNCS.PHASECHK.TRANS64.TRYWAIT P0, [R12+URZ+0x110], R0 ;  /* 0x000110000c0075a7 */ /* 0x00866400080011ff */
[----:B-1----:R-:W-:Y:S05]  /*86a0*/  @!P0 NANOSLEEP.SYNCS 0x989680 ;  /* 0x009896800000895d */ /* 0x002fea0003900000 */
[----:B------:R-:W1:Y:S02]  /*86b0*/  @!P0 SYNCS.PHASECHK.TRANS64 P0, [R12+URZ+0x110], R0 ;  /* 0x000110000c0085a7 */ /* 0x000e6400080010ff */
[----:B-1----:R-:W-:Y:S05]  /*86c0*/  @!P0 BRA `(.L_x_85) ;  /* 0xfffffffc00f08947 */ /* 0x002fea000383ffff */
[----:B------:R-:W-:Y:S05]  /*86d0*/  BRA `(.L_x_177) ;  /* 0xffffffc000487947 */ /* 0x000fea000383ffff */
.L_x_88:
[----:B-1----:R-:W-:Y:S07]  /*86e0*/  MOV R0, UR24 ;  /* 0x0000001800007c02 */ /* 0x002fee0008000f00 */
.L_x_178:
[----:B-1----:R1:W2:Y:S02]  /*86f0*/  SYNCS.PHASECHK.TRANS64.TRYWAIT P2, [R0+URZ+0x108], R6 ;  /* 0x00010806000075a7 */ /* 0x0022a400080411ff */
[----:B--2---:R-:W-:Y:S05]  /*8700*/  @!P2 NANOSLEEP.SYNCS 0x989680 ;  /* 0x009896800000a95d */ /* 0x004fea0003900000 */
[----:B------:R-:W2:Y:S02]  /*8710*/  @!P2 SYNCS.PHASECHK.TRANS64 P2, [R0+URZ+0x108], R6 ;  /* 0x000108060000a5a7 */ /* 0x000ea400080410ff */
[----:B--2---:R-:W-:Y:S05]  /*8720*/  @!P2 BRA `(.L_x_178) ;  /* 0xfffffffc00f0a947 */ /* 0x004fea000383ffff */
[----:B------:R-:W-:Y:S05]  /*8730*/  BRA `(.L_x_87) ;  /* 0xffffffc400ac7947 */ /* 0x000fea000383ffff */
.L_x_91:
[----:B------:R-:W-:Y:S07]  /*8740*/  MOV R0, UR4 ;  /* 0x0000000400007c02 */ /* 0x000fee0008000f00 */
.L_x_179:
[----:B-1----:R1:W2:Y:S02]  /*8750*/  SYNCS.PHASECHK.TRANS64.TRYWAIT P0, [R0+URZ+0xe8], R9 ;  /* 0x0000e809000075a7 */ /* 0x0022a400080011ff */
[----:B--2---:R-:W-:Y:S05]  /*8760*/  @!P0 NANOSLEEP.SYNCS 0x989680 ;  /* 0x009896800000895d */ /* 0x004fea0003900000 */
[----:B------:R-:W2:Y:S02]  /*8770*/  @!P0 SYNCS.PHASECHK.TRANS64 P0, [R0+URZ+0xe8], R9 ;  /* 0x0000e809000085a7 */ /* 0x000ea400080010ff */
[----:B--2---:R-:W-:Y:S05]  /*8780*/  @!P0 BRA `(.L_x_179) ;  /* 0xfffffffc00f08947 */ /* 0x004fea000383ffff */
[----:B------:R-:W-:Y:S05]  /*8790*/  BRA `(.L_x_180) ;  /* 0xffffffc8000c7947 */ /* 0x000fea000383ffff */
.L_x_92:
[----:B------:R-:W-:Y:S07]  /*87a0*/  MOV R6, UR5 ;  /* 0x0000000500067c02 */ /* 0x000fee0008000f00 */
.L_x_181:
[----:B-1----:R1:W2:Y:S02]  /*87b0*/  SYNCS.PHASECHK.TRANS64.TRYWAIT P0, [R6+URZ+0xe8], R0 ;  /* 0x0000e800060075a7 */ /* 0x0022a400080011ff */
[----:B--2---:R-:W-:Y:S05]  /*87c0*/  @!P0 NANOSLEEP.SYNCS 0x989680 ;  /* 0x009896800000895d */ /* 0x004fea0003900000 */
[----:B------:R-:W2:Y:S02]  /*87d0*/  @!P0 SYNCS.PHASECHK.TRANS64 P0, [R6+URZ+0xe8], R0 ;  /* 0x0000e800060085a7 */ /* 0x000ea400080010ff */
[----:B--2---:R-:W-:Y:S05]  /*87e0*/  @!P0 BRA `(.L_x_181) ;  /* 0xfffffffc00f08947 */ /* 0x004fea000383ffff */
[----:B------:R-:W-:Y:S05]  /*87f0*/  BRA `(.L_x_182) ;  /* 0xffffffc800687947 */ /* 0x000fea000383ffff */
.L_x_94:
[----:B------:R-:W-:-:S07]  /*8800*/  MOV R0, UR4 ;  /* 0x0000000400007c02 */ /* 0x000fce0008000f00 */
.L_x_183:
[----:B-1----:R1:W2:Y:S02]  /*8810*/  SYNCS.PHASECHK.TRANS64.TRYWAIT P0, [R0+URZ], R2 ;  /* 0x00000002000075a7 */ /* 0x0022a400080011ff */
[----:B--2---:R-:W-:Y:S05]  /*8820*/  @!P0 NANOSLEEP.SYNCS 0x989680 ;  /* 0x009896800000895d */ /* 0x004fea0003900000 */
[----:B------:R-:W2:Y:S02]  /*8830*/  @!P0 SYNCS.PHASECHK.TRANS64 P0, [R0+URZ], R2 ;  /* 0x00000002000085a7 */ /* 0x000ea400080010ff */
[----:B--2---:R-:W-:Y:S05]  /*8840*/  @!P0 BRA `(.L_x_183) ;  /* 0xfffffffc00f08947 */ /* 0x004fea000383ffff */
[----:B------:R-:W-:Y:S05]  /*8850*/  BRA `(.L_x_184) ;  /* 0xffffffc800f87947 */ /* 0x000fea000383ffff */
.L_x_95:
[----:B------:R-:W-:-:S07]  /*8860*/  MOV R0, UR5 ;  /* 0x0000000500007c02 */ /* 0x000fce0008000f00 */
.L_x_185:
[----:B-1----:R1:W2:Y:S02]  /*8870*/  SYNCS.PHASECHK.TRANS64.TRYWAIT P0, [R0+URZ], R2 ;  /* 0x00000002000075a7 */ /* 0x0022a400080011ff */
[----:B--2---:R-:W-:Y:S05]  /*8880*/  @!P0 NANOSLEEP.SYNCS 0x989680 ;  /* 0x009896800000895d */ /* 0x004fea0003900000 */
[----:B------:R-:W2:Y:S02]  /*8890*/  @!P0 SYNCS.PHASECHK.TRANS64 P0, [R0+URZ], R2 ;  /* 0x00000002000085a7 */ /* 0x000ea400080010ff */
[----:B--2---:R-:W-:Y:S05]  /*88a0*/  @!P0 BRA `(.L_x_185) ;  /* 0xfffffffc00f08947 */ /* 0x004fea000383ffff */
[----:B------:R-:W-:Y:S05]  /*88b0*/  BRA `(.L_x_186) ;  /* 0xffffffcc00047947 */ /* 0x000fea000383ffff */
.L_x_97:
[----:B-1----:R1:W2:Y:S02]  /*88c0*/  SYNCS.PHASECHK.TRANS64.TRYWAIT P0, [R0+URZ+0x110], R2 ;  /* 0x00011002000075a7 */ /* 0x0022a400080011ff */
[----:B--2---:R-:W-:Y:S05]  /*88d0*/  @!P0 NANOSLEEP.SYNCS 0x989680 ;  /* 0x009896800000895d */ /* 0x004fea0003900000 */
[----:B------:R-:W2:Y:S02]  /*88e0*/  @!P0 SYNCS.PHASECHK.TRANS64 P0, [R0+URZ+0x110], R2 ;  /* 0x00011002000085a7 */ /* 0x000ea400080010ff */
[----:B--2---:R-:W-:Y:S05]  /*88f0*/  @!P0 BRA `(.L_x_97) ;  /* 0xfffffffc00f08947 */ /* 0x004fea000383ffff */
[----:B------:R-:W-:Y:S05]  /*8900*/  BRA `(.L_x_187) ;  /* 0xffffffcc00f07947 */ /* 0x000fea000383ffff */
.L_x_107:
[----:B-1----:R1:W3:Y:S02]  /*8910*/  SYNCS.PHASECHK.TRANS64.TRYWAIT P1, [R2+URZ+0xd0], R4 ;  /* 0x0000d004020075a7 */ /* 0x0022e400080211ff */
[----:B---3--:R-:W-:Y:S05]  /*8920*/  @!P1 NANOSLEEP.SYNCS 0x989680 ;  /* 0x009896800000995d */ /* 0x008fea0003900000 */
[----:B------:R-:W3:Y:S02]  /*8930*/  @!P1 SYNCS.PHASECHK.TRANS64 P1, [R2+URZ+0xd0], R4 ;  /* 0x0000d004020095a7 */ /* 0x000ee400080210ff */
[----:B---3--:R-:W-:Y:S05]  /*8940*/  @!P1 BRA `(.L_x_107) ;  /* 0xfffffffc00f09947 */ /* 0x008fea000383ffff */
[----:B------:R-:W-:Y:S05]  /*8950*/  BRA `(.L_x_106) ;  /* 0xffffffdc00607947 */ /* 0x000fea000383ffff */
.L_x_109:
[----:B-1----:R1:W2:Y:S02]  /*8960*/  SYNCS.PHASECHK.TRANS64.TRYWAIT P0, [R27+URZ+0x130], R3 ;  /* 0x000130031b0075a7 */ /* 0x0022a400080011ff */
[----:B--2---:R-:W-:Y:S05]  /*8970*/  @!P0 NANOSLEEP.SYNCS 0x989680 ;  /* 0x009896800000895d */ /* 0x004fea0003900000 */
[----:B------:R-:W2:Y:S02]  /*8980*/  @!P0 SYNCS.PHASECHK.TRANS64 P0, [R27+URZ+0x130], R3 ;  /* 0x000130031b0085a7 */ /* 0x000ea400080010ff */
[----:B--2---:R-:W-:Y:S05]  /*8990*/  @!P0 BRA `(.L_x_109) ;  /* 0xfffffffc00f08947 */ /* 0x004fea000383ffff */
[----:B------:R-:W-:Y:S05]  /*89a0*/  BRA `(.L_x_108) ;  /* 0xffffffdc00b07947 */ /* 0x000fea000383ffff */
.L_x_120:
[----:B-1----:R1:W2:Y:S02]  /*89b0*/  SYNCS.PHASECHK.TRANS64.TRYWAIT P0, [R2+URZ+0xd0], R63 ;  /* 0x0000d03f020075a7 */ /* 0x0022a400080011ff */
[----:B--2---:R-:W-:Y:S05]  /*89c0*/  @!P0 NANOSLEEP.SYNCS 0x989680 ;  /* 0x009896800000895d */ /* 0x004fea0003900000 */
[----:B------:R-:W2:Y:S02]  /*89d0*/  @!P0 SYNCS.PHASECHK.TRANS64 P0, [R2+URZ+0xd0], R63 ;  /* 0x0000d03f020085a7 */ /* 0x000ea400080010ff */
[----:B--2---:R-:W-:Y:S05]  /*89e0*/  @!P0 BRA `(.L_x_120) ;  /* 0xfffffffc00f08947 */ /* 0x004fea000383ffff */
[----:B------:R-:W-:Y:S05]  /*89f0*/  BRA `(.L_x_119) ;  /* 0xffffffe400c47947 */ /* 0x000fea000383ffff */
        .weak           $__internal_0_$__cuda_sm10x_tcgen05_guardrail_trap_col_being_dealloced_not_returned_by_alloc
        .type           $__internal_0_$__cuda_sm10x_tcgen05_guardrail_trap_col_being_dealloced_not_returned_by_alloc,@function
        .size           $__internal_0_$__cuda_sm10x_tcgen05_guardrail_trap_col_being_dealloced_not_returned_by_alloc,($__internal_1_$__cuda_sm10x_tcgen05_guardrail_trap_phase_invalid_during_alloc - $__internal_0_$__cuda_sm10x_tcgen05_guardrail_trap_col_being_dealloced_not_returned_by_alloc)
$__internal_0_$__cuda_sm10x_tcgen05_guardrail_trap_col_being_dealloced_not_returned_by_alloc:
[----:B------:R-:W-:Y:S05]  /*8a00*/  BPT.TRAP 0x1 ;  /* 0x000000040000795c */ /* 0x000fea0000300000 */
[----:B------:R-:W-:-:S04]  /*8a10*/  HFMA2 R3, -RZ, RZ, 0, 0 ;  /* 0x00000000ff037431 */ /* 0x000fc800000001ff */
[----:B------:R-:W-:Y:S05]  /*8a20*/  RET.REL.NODEC R2 `(_ZN7cutlass13device_kernelINS_4gemm6kernel13GemmUniversalIN4cute5tupleIJiiiiEEENS1_10collective13CollectiveMmaINS1_35MainloopSm100TmaUmmaWarpSpecializedILi13ELi2ELi4ENS5_IJNS4_1CILi1EEENSA_ILi8EEESB_EEEEENS5_IJNSA_ILi64EEESF_SF_EEENS_10bfloat16_tENS5_IJlSB_lEEESH_SI_NS4_8TiledMMAINS4_8MMA_AtomIJNS4_20SM100_MMA_F16BF16_SSISH_SH_fLi64ELi64ELNS4_4UMMA5MajorE0ELSN_0ELNSM_7ScaleInE0ELSO_0EEEEEENS4_6LayoutINS5_IJSB_SB_SB_EEENS5_IJNSA_ILi0EEEST_ST_EEEEENS5_IJNS4_10UnderscoreESW_SW_EEEEENS4_23SM90_TMA_LOAD_MULTICASTENS4_14ComposedLayoutINS4_7SwizzleILi3ELi4ELi3EEENS4_18smem_ptr_flag_bitsILi16EEENSR_INS5_IJSC_SF_EEENS5_IJSF_SB_EEEEEEEvNS4_8identityENS4_13SM90_TMA_LOADES18_vS19_EENS_8epilogue10collective18CollectiveEpilogueINS1C_23Sm100TmaWarpSpecializedILi3ELi2ELi16ELb1ELb0EEEJSG_NS5_IJNSR_ISF_SB_EENSR_INSA_ILi32EEESB_EEEEESH_SI_SH_SI_NS1C_6fusion15FusionCallbacksIS1G_NS1L_17LinearCombinationISH_fSH_fLNS_15FloatRoundStyleE2EEESG_S1K_JEEENS4_5SM1004TMEM4LOAD26SM100_TMEM_LOAD_16dp256b4xES1A_NS10_INS11_ILi2ELi4ELi3EEES14_NSR_INS5_IJSC_S1I_EEENS5_IJS1I_SB_EEEEEEENS4_17SM75_U32x4_LDSM_NENS4_14SM90_TMA_STOREES1Z_NS4_17SM90_U32x4_STSM_NENS4_39AutoVectorizingCopyWithAssumedAlignmentILi128EEEEEEvvEEEEvNT_6ParamsE) ;  /* 0xffffff7402747950 */ /* 0x000fea0003c3ffff */
        .weak           $__internal_1_$__cuda_sm10x_tcgen05_guardrail_trap_phase_invalid_during_alloc
        .type           $__internal_1_$__cuda_sm10x_tcgen05_guardrail_trap_phase_invalid_during_alloc,@function
        .size           $__internal_1_$__cuda_sm10x_tcgen05_guardrail_trap_phase_invalid_during_alloc,($__internal_2_$__cuda_sm10x_tcgen05_guardrail_trap_unallocated_columns_being_dealloced - $__internal_1_$__cuda_sm10x_tcgen05_guardrail_trap_phase_invalid_during_alloc)
$__internal_1_$__cuda_sm10x_tcgen05_guardrail_trap_phase_invalid_during_alloc:
[----:B------:R-:W-:Y:S05]  /*8a30*/  BPT.TRAP 0x1 ;  /* 0x000000040000795c */ /* 0x000fea0000300000 */
[----:B------:R-:W-:-:S04]  /*8a40*/  MOV R5, 0x0 ;  /* 0x0000000000057802 */ /* 0x000fc80000000f00 */
[----:B------:R-:W-:Y:S05]  /*8a50*/  RET.REL.NODEC R4 `(_ZN7cutlass13device_kernelINS_4gemm6kernel13GemmUniversalIN4cute5tupleIJiiiiEEENS1_10collective13CollectiveMmaINS1_35MainloopSm100TmaUmmaWarpSpecializedILi13ELi2ELi4ENS5_IJNS4_1CILi1EEENSA_ILi8EEESB_EEEEENS5_IJNSA_ILi64EEESF_SF_EEENS_10bfloat16_tENS5_IJlSB_lEEESH_SI_NS4_8TiledMMAINS4_8MMA_AtomIJNS4_20SM100_MMA_F16BF16_SSISH_SH_fLi64ELi64ELNS4_4UMMA5MajorE0ELSN_0ELNSM_7ScaleInE0ELSO_0EEEEEENS4_6LayoutINS5_IJSB_SB_SB_EEENS5_IJNSA_ILi0EEEST_ST_EEEEENS5_IJNS4_10UnderscoreESW_SW_EEEEENS4_23SM90_TMA_LOAD_MULTICASTENS4_14ComposedLayoutINS4_7SwizzleILi3ELi4ELi3EEENS4_18smem_ptr_flag_bitsILi16EEENSR_INS5_IJSC_SF_EEENS5_IJSF_SB_EEEEEEEvNS4_8identityENS4_13SM90_TMA_LOADES18_vS19_EENS_8epilogue10collective18CollectiveEpilogueINS1C_23Sm100TmaWarpSpecializedILi3ELi2ELi16ELb1ELb0EEEJSG_NS5_IJNSR_ISF_SB_EENSR_INSA_ILi32EEESB_EEEEESH_SI_SH_SI_NS1C_6fusion15FusionCallbacksIS1G_NS1L_17LinearCombinationISH_fSH_fLNS_15FloatRoundStyleE2EEESG_S1K_JEEENS4_5SM1004TMEM4LOAD26SM100_TMEM_LOAD_16dp256b4xES1A_NS10_INS11_ILi2ELi4ELi3EEES14_NSR_INS5_IJSC_S1I_EEENS5_IJS1I_SB_EEEEEEENS4_17SM75_U32x4_LDSM_NENS4_14SM90_TMA_STOREES1Z_NS4_17SM90_U32x4_STSM_NENS4_39AutoVectorizingCopyWithAssumedAlignmentILi128EEEEEEvvEEEEvNT_6ParamsE) ;  /* 0xffffff7404687950 */ /* 0x000fea0003c3ffff */
        .weak           $__internal_2_$__cuda_sm10x_tcgen05_guardrail_trap_unallocated_columns_being_dealloced
        .type           $__internal_2_$__cuda_sm10x_tcgen05_guardrail_trap_unallocated_columns_being_dealloced,@function
        .size           $__internal_2_$__cuda_sm10x_tcgen05_guardrail_trap_unallocated_columns_being_dealloced,(.L_x_189 - $__internal_2_$__cuda_sm10x_tcgen05_guardrail_trap_unallocated_columns_being_dealloced)
$__internal_2_$__cuda_sm10x_tcgen05_guardrail_trap_unallocated_columns_being_dealloced:
[----:B------:R-:W-:Y:S05]  /*8a60*/  BPT.TRAP 0x1 ;  /* 0x000000040000795c */ /* 0x000fea0000300000 */
[----:B------:R-:W-:-:S04]  /*8a70*/  HFMA2 R3, -RZ, RZ, 0, 0 ;  /* 0x00000000ff037431 */ /* 0x000fc800000001ff */
[----:B------:R-:W-:Y:S05]  /*8a80*/  RET.REL.NODEC R2 `(_ZN7cutlass13device_kernelINS_4gemm6kernel13GemmUniversalIN4cute5tupleIJiiiiEEENS1_10collective13CollectiveMmaINS1_35MainloopSm100TmaUmmaWarpSpecializedILi13ELi2ELi4ENS5_IJNS4_1CILi1EEENSA_ILi8EEESB_EEEEENS5_IJNSA_ILi64EEESF_SF_EEENS_10bfloat16_tENS5_IJlSB_lEEESH_SI_NS4_8TiledMMAINS4_8MMA_AtomIJNS4_20SM100_MMA_F16BF16_SSISH_SH_fLi64ELi64ELNS4_4UMMA5MajorE0ELSN_0ELNSM_7ScaleInE0ELSO_0EEEEEENS4_6LayoutINS5_IJSB_SB_SB_EEENS5_IJNSA_ILi0EEEST_ST_EEEEENS5_IJNS4_10UnderscoreESW_SW_EEEEENS4_23SM90_TMA_LOAD_MULTICASTENS4_14ComposedLayoutINS4_7SwizzleILi3ELi4ELi3EEENS4_18smem_ptr_flag_bitsILi16EEENSR_INS5_IJSC_SF_EEENS5_IJSF_SB_EEEEEEEvNS4_8identityENS4_13SM90_TMA_LOADES18_vS19_EENS_8epilogue10collective18CollectiveEpilogueINS1C_23Sm100TmaWarpSpecializedILi3ELi2ELi16ELb1ELb0EEEJSG_NS5_IJNSR_ISF_SB_EENSR_INSA_ILi32EEESB_EEEEESH_SI_SH_SI_NS1C_6fusion15FusionCallbacksIS1G_NS1L_17LinearCombinationISH_fSH_fLNS_15FloatRoundStyleE2EEESG_S1K_JEEENS4_5SM1004TMEM4LOAD26SM100_TMEM_LOAD_16dp256b4xES1A_NS10_INS11_ILi2ELi4ELi3EEES14_NSR_INS5_IJSC_S1I_EEENS5_IJS1I_SB_EEEEEEENS4_17SM75_U32x4_LDSM_NENS4_14SM90_TMA_STOREES1Z_NS4_17SM90_U32x4_STSM_NENS4_39AutoVectorizingCopyWithAssumedAlignmentILi128EEEEEEvvEEEEvNT_6ParamsE) ;  /* 0xffffff74025c7950 */ /* 0x000fea0003c3ffff */
.L_x_188:
[----:B------:R-:W-:-:S00]  /*8a90*/  BRA `(.L_x_188) ;  /* 0xfffffffc00fc7947 */ /* 0x000fc0000383ffff */
[----:B------:R-:W-:-:S00]  /*8aa0*/  NOP ;  /* 0x0000000000007918 */ /* 0x000fc00000000000 */
        /* <DEDUP_REMOVED lines=13> */
.L_x_189:


//--------------------- .nv.global.init           --------------------------
	.section	.nv.global.init,"aw",@progbits
.nv.global.init:
	.type		$str$27,@object
	.size		$str$27,($str$28 - $str$27)
$str$27:
        /*0000*/ 	.byte	0x28, 0x61, 0x64, 0x64, 0x72, 0x65, 0x73, 0x73, 0x20, 0x26, 0x20, 0x6d, 0x61, 0x73, 0x6b, 0x29
        /*0010*/ 	.byte	0x20, 0x3d, 0x3d, 0x20, 0x30, 0x00
	.type		$str$28,@object
	.size		$str$28,($str$26 - $str$28)
$str$28:
        /*0016*/ 	.byte	0x2f, 0x74, 0x6d, 0x70, 0x2f, 0x63, 0x75, 0x74, 0x6c, 0x61, 0x73, 0x73, 0x5f, 0x73, 0x77, 0x65
        /*0026*/ 	.byte	0x65, 0x70, 0x5f, 0x73, 0x72, 0x63, 0x2f, 0x69, 0x6e, 0x63, 0x6c, 0x75, 0x64, 0x65, 0x2f, 0x63
        /*0036*/ 	.byte	0x75, 0x74, 0x65, 0x2f, 0x70, 0x6f, 0x69, 0x6e, 0x74, 0x65, 0x72, 0x5f, 0x66, 0x6c, 0x61, 0x67
        /*0046*/ 	.byte	0x67, 0x65, 0x64, 0x2e, 0x68, 0x70, 0x70, 0x00
	.type		$str$26,@object
	.size		$str$26,($str$25 - $str$26)
$str$26:
        /*004e*/ 	.byte	0x2f, 0x74, 0x6d, 0x70, 0x2f, 0x63, 0x75, 0x74, 0x6c, 0x61, 0x73, 0x73, 0x5f, 0x73, 0x77, 0x65
        /*005e*/ 	.byte	0x65, 0x70, 0x5f, 0x73, 0x72, 0x63, 0x2f, 0x69, 0x6e, 0x63, 0x6c, 0x75, 0x64, 0x65, 0x2f, 0x63
        /*006e*/ 	.byte	0x75, 0x74, 0x65, 0x2f, 0x61, 0x74, 0x6f, 0x6d, 0x2f, 0x63, 0x6f, 0x70, 0x79, 0x5f, 0x74, 0x72
        /*007e*/ 	.byte	0x61, 0x69, 0x74, 0x73, 0x5f, 0x73, 0x6d, 0x31, 0x30, 0x30, 0x2e, 0x68, 0x70, 0x70, 0x00
	.type		$str$25,@object
	.size		$str$25,(__unnamed_1 - $str$25)
$str$25:
        /*008d*/ 	.byte	0x28, 0x28, 0x75, 0x69, 0x6e, 0x74, 0x33, 0x32, 0x5f, 0x74, 0x28, 0x74, 0x68, 0x72, 0x65, 0x61
        /*009d*/ 	.byte	0x64, 0x49, 0x64, 0x78, 0x2e, 0x78, 0x29, 0x20, 0x2f, 0x20, 0x33, 0x32, 0x29, 0x20, 0x25, 0x20
        /*00ad*/ 	.byte	0x34, 0x29, 0x20, 0x3d, 0x3d, 0x20, 0x28, 0x28, 0x28, 0x74, 0x6d, 0x65, 0x6d, 0x5f, 0x61, 0x64
        /*00bd*/ 	.byte	0x64, 0x72, 0x20, 0x3e, 0x3e, 0x20, 0x31, 0x36, 0x29, 0x20, 0x2f, 0x20, 0x33, 0x32, 0x29, 0x20
        /*00cd*/ 	.byte	0x25, 0x20, 0x34, 0x29, 0x00
	.type		__unnamed_1,@object
	.size		__unnamed_1,(__unnamed_2 - __unnamed_1)
__unnamed_1:
        /*00d2*/ 	.byte	0x61, 0x75, 0x74, 0x6f, 0x20, 0x63, 0x75, 0x74, 0x65, 0x3a, 0x3a, 0x61, 0x73, 0x5f, 0x70, 0x6f
        /* <DEDUP_REMOVED lines=24> */
        /*0262*/ 	.byte	0x30, 0x34, 0x38, 0x3e, 0x3e, 0x3e, 0x3e, 0x5d, 0x00
	.type		__unnamed_2,@object
	.size		__unnamed_2,(.L_2 - __unnamed_2)
__unnamed_2:
        /* <DEDUP_REMOVED lines=45> */
        /*053b*/ 	.byte	0x3e, 0x3e, 0x3e, 0x5d, 0x00
.L_2:


//--------------------- .nv.shared._ZN7cutlass13device_kernelINS_4gemm6kernel13GemmUniversalIN4cute5tupleIJiiiiEEENS1_10collective13CollectiveMmaINS1_35MainloopSm100TmaUmmaWarpSpecializedILi13ELi2ELi4ENS5_IJNS4_1CILi1EEENSA_ILi8EEESB_EEEEENS5_IJNSA_ILi64EEESF_SF_EEENS_10bfloat16_tENS5_IJlSB_lEEESH_SI_NS4_8TiledMMAINS4_8MMA_AtomIJNS4_20SM100_MMA_F16BF16_SSISH_SH_fLi64ELi64ELNS4_4UMMA5MajorE0ELSN_0ELNSM_7ScaleInE0ELSO_0EEEEEENS4_6LayoutINS5_IJSB_SB_SB_EEENS5_IJNSA_ILi0EEEST_ST_EEEEENS5_IJNS4_10UnderscoreESW_SW_EEEEENS4_23SM90_TMA_LOAD_MULTICASTENS4_14ComposedLayoutINS4_7SwizzleILi3ELi4ELi3EEENS4_18smem_ptr_flag_bitsILi16EEENSR_INS5_IJSC_SF_EEENS5_IJSF_SB_EEEEEEEvNS4_8identityENS4_13SM90_TMA_LOADES18_vS19_EENS_8epilogue10collective18CollectiveEpilogueINS1C_23Sm100TmaWarpSpecializedILi3ELi2ELi16ELb1ELb0EEEJSG_NS5_IJNSR_ISF_SB_EENSR_INSA_ILi32EEESB_EEEEESH_SI_SH_SI_NS1C_6fusion15FusionCallbacksIS1G_NS1L_17LinearCombinationISH_fSH_fLNS_15FloatRoundStyleE2EEESG_S1K_JEEENS4_5SM1004TMEM4LOAD26SM100_TMEM_LOAD_16dp256b4xES1A_NS10_INS11_ILi2ELi4ELi3EEES14_NSR_INS5_IJSC_S1I_EEENS5_IJS1I_SB_EEEEEEENS4_17SM75_U32x4_LDSM_NENS4_14SM90_TMA_STOREES1Z_NS4_17SM90_U32x4_STSM_NENS4_39AutoVectorizingCopyWithAssumedAlignmentILi128EEEEEEvvEEEEvNT_6ParamsE --------------------------
	.section	.nv.shared._ZN7cutlass13device_kernelINS_4gemm6kernel13GemmUniversalIN4cute5tupleIJiiiiEEENS1_10collective13CollectiveMmaINS1_35MainloopSm100TmaUmmaWarpSpecializedILi13ELi2ELi4ENS5_IJNS4_1CILi1EEENSA_ILi8EEESB_EEEEENS5_IJNSA_ILi64EEESF_SF_EEENS_10bfloat16_tENS5_IJlSB_lEEESH_SI_NS4_8TiledMMAINS4_8MMA_AtomIJNS4_20SM100_MMA_F16BF16_SSISH_SH_fLi64ELi64ELNS4_4UMMA5MajorE0ELSN_0ELNSM_7ScaleInE0ELSO_0EEEEEENS4_6LayoutINS5_IJSB_SB_SB_EEENS5_IJNSA_ILi0EEEST_ST_EEEEENS5_IJNS4_10UnderscoreESW_SW_EEEEENS4_23SM90_TMA_LOAD_MULTICASTENS4_14ComposedLayoutINS4_7SwizzleILi3ELi4ELi3EEENS4_18smem_ptr_flag_bitsILi16EEENSR_INS5_IJSC_SF_EEENS5_IJSF_SB_EEEEEEEvNS4_8identityENS4_13SM90_TMA_LOADES18_vS19_EENS_8epilogue10collective18CollectiveEpilogueINS1C_23Sm100TmaWarpSpecializedILi3ELi2ELi16ELb1ELb0EEEJSG_NS5_IJNSR_ISF_SB_EENSR_INSA_ILi32EEESB_EEEEESH_SI_SH_SI_NS1C_6fusion15FusionCallbacksIS1G_NS1L_17LinearCombinationISH_fSH_fLNS_15FloatRoundStyleE2EEESG_S1K_JEEENS4_5SM1004TMEM4LOAD26SM100_TMEM_LOAD_16dp256b4xES1A_NS10_INS11_ILi2ELi4ELi3EEES14_NSR_INS5_IJSC_S1I_EEENS5_IJS1I_SB_EEEEEEENS4_17SM75_U32x4_LDSM_NENS4_14SM90_TMA_STOREES1Z_NS4_17SM90_U32x4_STSM_NENS4_39AutoVectorizingCopyWithAssumedAlignmentILi128EEEEEEvvEEEEvNT_6ParamsE,"aw",@nobits
	.sectionflags	@""
	.align	16
	.zero		1024


//--------------------- .nv.shared.reserved.0     --------------------------
	.section	.nv.shared.reserved.0,"aw",@nobits
	.weak		__nv_reservedSMEM_offset_0_alias
	.size		__nv_reservedSMEM_offset_0_alias, 0, 64
	.other		__nv_reservedSMEM_offset_0_alias,@"STO_CUDA_RESERVED_SHARED STV_DEFAULT"
__nv_reservedSMEM_offset_0_alias:
	.zero		0
.nv.shared.reserved.0:
	.zero		64
	.weak		__nv_reservedSMEM_tcgen05_partition
	.type		__nv_reservedSMEM_tcgen05_partition,@object
	.size		__nv_reservedSMEM_tcgen05_partition,(.L_0 - __nv_reservedSMEM_tcgen05_partition)
__nv_reservedSMEM_tcgen05_partition:
	.zero		32
.L_0:


//--------------------- .nv.global                --------------------------
	.section	.nv.global,"aw",@nobits
.nv.global:
	.type		_ZN40_INTERNAL_9ad826ab_4_k_cu_a084eba9_281074cute1_E,@object
	.size		_ZN40_INTERNAL_9ad826ab_4_k_cu_a084eba9_281074cute1_E,(_ZN40_INTERNAL_9ad826ab_4_k_cu_a084eba9_281074cuda3std3__45__cpo6cbeginE - _ZN40_INTERNAL_9ad826ab_4_k_cu_a084eba9_281074cute1_E)
_ZN40_INTERNAL_9ad826ab_4_k_cu_a084eba9_281074cute1_E:
	.zero		1
	.type		_ZN40_INTERNAL_9ad826ab_4_k_cu_a084eba9_281074cuda3std3__45__cpo6cbeginE,@object
	.size		_ZN40_INTERNAL_9ad826ab_4_k_cu_a084eba9_281074cuda3std3__45__cpo6cbeginE,(_ZN40_INTERNAL_9ad826ab_4_k_cu_a084eba9_281074cuda3std3__48in_placeE - _ZN40_INTERNAL_9ad826ab_4_k_cu_a084eba9_281074cuda3std3__45__cpo6cbeginE)
_ZN40_INTERNAL_9ad826ab_4_k_cu_a084eba9_281074cuda3std3__45__cpo6cbeginE:
	.zero		1
	.type		_ZN40_INTERNAL_9ad826ab_4_k_cu_a084eba9_281074cuda3std3__48in_placeE,@object
	.size		_ZN40_INTERNAL_9ad826ab_4_k_cu_a084eba9_281074cuda3std3__48in_placeE,(_ZN40_INTERNAL_9ad826ab_4_k_cu_a084eba9_281074cuda3std6ranges3__45__cpo9iter_moveE - _ZN40_INTERNAL_9ad826ab_4_k_cu_a084eba9_281074cuda3std3__48in_placeE)
_ZN40_INTERNAL_9ad826ab_4_k_cu_a084eba9_281074cuda3std3__48in_placeE:
	.zero		1
	.type		_ZN40_INTERNAL_9ad826ab_4_k_cu_a084eba9_281074cuda3std6ranges3__45__cpo9iter_moveE,@object
	.size		_ZN40_INTERNAL_9ad826ab_4_k_cu_a084eba9_281074cuda3std6ranges3__45__cpo9iter_moveE,(_ZN40_INTERNAL_9ad826ab_4_k_cu_a084eba9_281074cuda3std3__45__cpo5beginE - _ZN40_INTERNAL_9ad826ab_4_k_cu_a084eba9_281074cuda3std6ranges3__45__cpo9iter_moveE)
_ZN40_INTERNAL_9ad826ab_4_k_cu_a084eba9_281074cuda3std6ranges3__45__cpo9iter_moveE:
	.zero		1
	.type		_ZN40_INTERNAL_9ad826ab_4_k_cu_a084eba9_281074cuda3std3__45__cpo5beginE,@object
	.size		_ZN40_INTERNAL_9ad826ab_4_k_cu_a084eba9_281074cuda3std3__45__cpo5beginE,(_ZN40_INTERNAL_9ad826ab_4_k_cu_a084eba9_281074cuda3std3__442_GLOBAL__N__9ad826ab_4_k_cu_a084eba9_281076ignoreE - _ZN40_INTERNAL_9ad826ab_4_k_cu_a084eba9_281074cuda3std3__45__cpo5beginE)
_ZN40_INTERNAL_9ad826ab_4_k_cu_a084eba9_281074cuda3std3__45__cpo5beginE:
	.zero		1
	.type		_ZN40_INTERNAL_9ad826ab_4_k_cu_a084eba9_281074cuda3std3__442_GLOBAL__N__9ad826ab_4_k_cu_a084eba9_281076ignoreE,@object
	.size		_ZN40_INTERNAL_9ad826ab_4_k_cu_a084eba9_281074cuda3std3__442_GLOBAL__N__9ad826ab_4_k_cu_a084eba9_281076ignoreE,(_ZN40_INTERNAL_9ad826ab_4_k_cu_a084eba9_281074cute7productE - _ZN40_INTERNAL_9ad826ab_4_k_cu_a084eba9_281074cuda3std3__442_GLOBAL__N__9ad826ab_4_k_cu_a084eba9_281076ignoreE)
_ZN40_INTERNAL_9ad826ab_4_k_cu_a084eba9_281074cuda3std3__442_GLOBAL__N__9ad826ab_4_k_cu_a084eba9_281076ignoreE:
	.zero		1
	.type		_ZN40_INTERNAL_9ad826ab_4_k_cu_a084eba9_281074cute7productE,@object
	.size		_ZN40_INTERNAL_9ad826ab_4_k_cu_a084eba9_281074cute7productE,(_ZN40_INTERNAL_9ad826ab_4_k_cu_a084eba9_281074cuda3std3__45__cpo3endE - _ZN40_INTERNAL_9ad826ab_4_k_cu_a084eba9_281074cute7productE)
_ZN40_INTERNAL_9ad826ab_4_k_cu_a084eba9_281074cute7productE:
	.zero		1
	.type		_ZN40_INTERNAL_9ad826ab_4_k_cu_a084eba9_281074cuda3std3__45__cpo3endE,@object
	.size		_ZN40_INTERNAL_9ad826ab_4_k_cu_a084eba9_281074cuda3std3__45__cpo3endE,(_ZN40_INTERNAL_9ad826ab_4_k_cu_a084eba9_281074cuda3std3__419piecewise_constructE - _ZN40_INTERNAL_9ad826ab_4_k_cu_a084eba9_281074cuda3std3__45__cpo3endE)
_ZN40_INTERNAL_9ad826ab_4_k_cu_a084eba9_281074cuda3std3__45__cpo3endE:
	.zero		1
	.type		_ZN40_INTERNAL_9ad826ab_4_k_cu_a084eba9_281074cuda3std3__419piecewise_constructE,@object
	.size		_ZN40_INTERNAL_9ad826ab_4_k_cu_a084eba9_281074cuda3std3__419piecewise_constructE,(_ZN40_INTERNAL_9ad826ab_4_k_cu_a084eba9_281074cuda3std3__45__cpo4cendE - _ZN40_INTERNAL_9ad826ab_4_k_cu_a084eba9_281074cuda3std3__419piecewise_constructE)
_ZN40_INTERNAL_9ad826ab_4_k_cu_a084eba9_281074cuda3std3__419piecewise_constructE:
	.zero		1
	.type		_ZN40_INTERNAL_9ad826ab_4_k_cu_a084eba9_281074cuda3std3__45__cpo4cendE,@object
	.size		_ZN40_INTERNAL_9ad826ab_4_k_cu_a084eba9_281074cuda3std3__45__cpo4cendE,(_ZN40_INTERNAL_9ad826ab_4_k_cu_a084eba9_281074cuda3std6ranges3__45__cpo4swapE - _ZN40_INTERNAL_9ad826ab_4_k_cu_a084eba9_281074cuda3std3__45__cpo4cendE)
_ZN40_INTERNAL_9ad826ab_4_k_cu_a084eba9_281074cuda3std3__45__cpo4cendE:
	.zero		1
	.type		_ZN40_INTERNAL_9ad826ab_4_k_cu_a084eba9_281074cuda3std6ranges3__45__cpo4swapE,@object
	.size		_ZN40_INTERNAL_9ad826ab_4_k_cu_a084eba9_281074cuda3std6ranges3__45__cpo4swapE,(.L_10 - _ZN40_INTERNAL_9ad826ab_4_k_cu_a084eba9_281074cuda3std6ranges3__45__cpo4swapE)
_ZN40_INTERNAL_9ad826ab_4_k_cu_a084eba9_281074cuda3std6ranges3__45__cpo4swapE:
	.zero		1
.L_10:


//--------------------- .nv.constant0._ZN7cutlass13device_kernelINS_4gemm6kernel13GemmUniversalIN4cute5tupleIJiiiiEEENS1_10collective13CollectiveMmaINS1_35MainloopSm100TmaUmmaWarpSpecializedILi13ELi2ELi4ENS5_IJNS4_1CILi1EEENSA_ILi8EEESB_EEEEENS5_IJNSA_ILi64EEESF_SF_EEENS_10bfloat16_tENS5_IJlSB_lEEESH_SI_NS4_8TiledMMAINS4_8MMA_AtomIJNS4_20SM100_MMA_F16BF16_SSISH_SH_fLi64ELi64ELNS4_4UMMA5MajorE0ELSN_0ELNSM_7ScaleInE0ELSO_0EEEEEENS4_6LayoutINS5_IJSB_SB_SB_EEENS5_IJNSA_ILi0EEEST_ST_EEEEENS5_IJNS4_10UnderscoreESW_SW_EEEEENS4_23SM90_TMA_LOAD_MULTICASTENS4_14ComposedLayoutINS4_7SwizzleILi3ELi4ELi3EEENS4_18smem_ptr_flag_bitsILi16EEENSR_INS5_IJSC_SF_EEENS5_IJSF_SB_EEEEEEEvNS4_8identityENS4_13SM90_TMA_LOADES18_vS19_EENS_8epilogue10collective18CollectiveEpilogueINS1C_23Sm100TmaWarpSpecializedILi3ELi2ELi16ELb1ELb0EEEJSG_NS5_IJNSR_ISF_SB_EENSR_INSA_ILi32EEESB_EEEEESH_SI_SH_SI_NS1C_6fusion15FusionCallbacksIS1G_NS1L_17LinearCombinationISH_fSH_fLNS_15FloatRoundStyleE2EEESG_S1K_JEEENS4_5SM1004TMEM4LOAD26SM100_TMEM_LOAD_16dp256b4xES1A_NS10_INS11_ILi2ELi4ELi3EEES14_NSR_INS5_IJSC_S1I_EEENS5_IJS1I_SB_EEEEEEENS4_17SM75_U32x4_LDSM_NENS4_14SM90_TMA_STOREES1Z_NS4_17SM90_U32x4_STSM_NENS4_39AutoVectorizingCopyWithAssumedAlignmentILi128EEEEEEvvEEEEvNT_6ParamsE --------------------------
	.section	.nv.constant0._ZN7cutlass13device_kernelINS_4gemm6kernel13GemmUniversalIN4cute5tupleIJiiiiEEENS1_10collective13CollectiveMmaINS1_35MainloopSm100TmaUmmaWarpSpecializedILi13ELi2ELi4ENS5_IJNS4_1CILi1EEENSA_ILi8EEESB_EEEEENS5_IJNSA_ILi64EEESF_SF_EEENS_10bfloat16_tENS5_IJlSB_lEEESH_SI_NS4_8TiledMMAINS4_8MMA_AtomIJNS4_20SM100_MMA_F16BF16_SSISH_SH_fLi64ELi64ELNS4_4UMMA5MajorE0ELSN_0ELNSM_7ScaleInE0ELSO_0EEEEEENS4_6LayoutINS5_IJSB_SB_SB_EEENS5_IJNSA_ILi0EEEST_ST_EEEEENS5_IJNS4_10UnderscoreESW_SW_EEEEENS4_23SM90_TMA_LOAD_MULTICASTENS4_14ComposedLayoutINS4_7SwizzleILi3ELi4ELi3EEENS4_18smem_ptr_flag_bitsILi16EEENSR_INS5_IJSC_SF_EEENS5_IJSF_SB_EEEEEEEvNS4_8identityENS4_13SM90_TMA_LOADES18_vS19_EENS_8epilogue10collective18CollectiveEpilogueINS1C_23Sm100TmaWarpSpecializedILi3ELi2ELi16ELb1ELb0EEEJSG_NS5_IJNSR_ISF_SB_EENSR_INSA_ILi32EEESB_EEEEESH_SI_SH_SI_NS1C_6fusion15FusionCallbacksIS1G_NS1L_17LinearCombinationISH_fSH_fLNS_15FloatRoundStyleE2EEESG_S1K_JEEENS4_5SM1004TMEM4LOAD26SM100_TMEM_LOAD_16dp256b4xES1A_NS10_INS11_ILi2ELi4ELi3EEES14_NSR_INS5_IJSC_S1I_EEENS5_IJS1I_SB_EEEEEEENS4_17SM75_U32x4_LDSM_NENS4_14SM90_TMA_STOREES1Z_NS4_17SM90_U32x4_STSM_NENS4_39AutoVectorizingCopyWithAssumedAlignmentILi128EEEEEEvvEEEEvNT_6ParamsE,"a",@progbits
	.sectionflags	@""
	.align	4
.nv.constant0._ZN7cutlass13device_kernelINS_4gemm6kernel13GemmUniversalIN4cute5tupleIJiiiiEEENS1_10collective13CollectiveMmaINS1_35MainloopSm100TmaUmmaWarpSpecializedILi13ELi2ELi4ENS5_IJNS4_1CILi1EEENSA_ILi8EEESB_EEEEENS5_IJNSA_ILi64EEESF_SF_EEENS_10bfloat16_tENS5_IJlSB_lEEESH_SI_NS4_8TiledMMAINS4_8MMA_AtomIJNS4_20SM100_MMA_F16BF16_SSISH_SH_fLi64ELi64ELNS4_4UMMA5MajorE0ELSN_0ELNSM_7ScaleInE0ELSO_0EEEEEENS4_6LayoutINS5_IJSB_SB_SB_EEENS5_IJNSA_ILi0EEEST_ST_EEEEENS5_IJNS4_10UnderscoreESW_SW_EEEEENS4_23SM90_TMA_LOAD_MULTICASTENS4_14ComposedLayoutINS4_7SwizzleILi3ELi4ELi3EEENS4_18smem_ptr_flag_bitsILi16EEENSR_INS5_IJSC_SF_EEENS5_IJSF_SB_EEEEEEEvNS4_8identityENS4_13SM90_TMA_LOADES18_vS19_EENS_8epilogue10collective18CollectiveEpilogueINS1C_23Sm100TmaWarpSpecializedILi3ELi2ELi16ELb1ELb0EEEJSG_NS5_IJNSR_ISF_SB_EENSR_INSA_ILi32EEESB_EEEEESH_SI_SH_SI_NS1C_6fusion15FusionCallbacksIS1G_NS1L_17LinearCombinationISH_fSH_fLNS_15FloatRoundStyleE2EEESG_S1K_JEEENS4_5SM1004TMEM4LOAD26SM100_TMEM_LOAD_16dp256b4xES1A_NS10_INS11_ILi2ELi4ELi3EEES14_NSR_INS5_IJSC_S1I_EEENS5_IJS1I_SB_EEEEEEENS4_17SM75_U32x4_LDSM_NENS4_14SM90_TMA_STOREES1Z_NS4_17SM90_U32x4_STSM_NENS4_39AutoVectorizingCopyWithAssumedAlignmentILi128EEEEEEvvEEEEvNT_6ParamsE:
	.zero		2944


//--------------------- SYMBOLS --------------------------

	.type		.nv.reservedSmem.offset0,@object
	.size		.nv.reservedSmem.offset0,0x4
	.type		.nv.reservedSmem.cap,@object
	.size		.nv.reservedSmem.cap,0x4
	.type		__assertfail,@function
